//
// Generated by NVIDIA NVVM Compiler
//
// Compiler Build ID: CL-36424714
// Cuda compilation tools, release 13.0, V13.0.88
// Based on NVVM 20.0.0
//

.version 9.0
.target sm_100
.address_size 64

	// .globl	_Z12Normalize128Pfi

.visible .entry _Z12Normalize128Pfi(
	.param .u64 .ptr .align 1 _Z12Normalize128Pfi_param_0,
	.param .u32 _Z12Normalize128Pfi_param_1
)
{
	.reg .b32 	%r<6>;
	.reg .b32 	%f<514>;
	.reg .b64 	%rd<136>;

	ld.param.u64 	%rd1, [_Z12Normalize128Pfi_param_0];
	ld.param.u32 	%r1, [_Z12Normalize128Pfi_param_1];
	cvta.to.global.u64 	%rd2, %rd1;
	mov.u32 	%r2, %tid.x;
	cvt.u64.u32 	%rd3, %r2;
	mov.u32 	%r3, %ctaid.x;
	mov.u32 	%r4, %ntid.x;
	mul.lo.s32 	%r5, %r3, %r4;
	cvt.u64.u32 	%rd4, %r5;
	add.s64 	%rd5, %rd4, %rd3;
	shl.b64 	%rd6, %rd5, 2;
	add.s64 	%rd7, %rd2, %rd6;
	ld.global.f32 	%f1, [%rd7];
	abs.f32 	%f2, %f1;
	add.f32 	%f3, %f2, 0f00000000;
	mul.wide.s32 	%rd8, %r1, 4;
	add.s64 	%rd9, %rd7, %rd8;
	ld.global.f32 	%f4, [%rd9];
	abs.f32 	%f5, %f4;
	add.f32 	%f6, %f3, %f5;
	add.s64 	%rd10, %rd9, %rd8;
	ld.global.f32 	%f7, [%rd10];
	abs.f32 	%f8, %f7;
	add.f32 	%f9, %f6, %f8;
	add.s64 	%rd11, %rd10, %rd8;
	ld.global.f32 	%f10, [%rd11];
	abs.f32 	%f11, %f10;
	add.f32 	%f12, %f9, %f11;
	add.s64 	%rd12, %rd11, %rd8;
	ld.global.f32 	%f13, [%rd12];
	abs.f32 	%f14, %f13;
	add.f32 	%f15, %f12, %f14;
	add.s64 	%rd13, %rd12, %rd8;
	ld.global.f32 	%f16, [%rd13];
	abs.f32 	%f17, %f16;
	add.f32 	%f18, %f15, %f17;
	add.s64 	%rd14, %rd13, %rd8;
	ld.global.f32 	%f19, [%rd14];
	abs.f32 	%f20, %f19;
	add.f32 	%f21, %f18, %f20;
	add.s64 	%rd15, %rd14, %rd8;
	ld.global.f32 	%f22, [%rd15];
	abs.f32 	%f23, %f22;
	add.f32 	%f24, %f21, %f23;
	add.s64 	%rd16, %rd15, %rd8;
	ld.global.f32 	%f25, [%rd16];
	abs.f32 	%f26, %f25;
	add.f32 	%f27, %f24, %f26;
	add.s64 	%rd17, %rd16, %rd8;
	ld.global.f32 	%f28, [%rd17];
	abs.f32 	%f29, %f28;
	add.f32 	%f30, %f27, %f29;
	add.s64 	%rd18, %rd17, %rd8;
	ld.global.f32 	%f31, [%rd18];
	abs.f32 	%f32, %f31;
	add.f32 	%f33, %f30, %f32;
	add.s64 	%rd19, %rd18, %rd8;
	ld.global.f32 	%f34, [%rd19];
	abs.f32 	%f35, %f34;
	add.f32 	%f36, %f33, %f35;
	add.s64 	%rd20, %rd19, %rd8;
	ld.global.f32 	%f37, [%rd20];
	abs.f32 	%f38, %f37;
	add.f32 	%f39, %f36, %f38;
	add.s64 	%rd21, %rd20, %rd8;
	ld.global.f32 	%f40, [%rd21];
	abs.f32 	%f41, %f40;
	add.f32 	%f42, %f39, %f41;
	add.s64 	%rd22, %rd21, %rd8;
	ld.global.f32 	%f43, [%rd22];
	abs.f32 	%f44, %f43;
	add.f32 	%f45, %f42, %f44;
	add.s64 	%rd23, %rd22, %rd8;
	ld.global.f32 	%f46, [%rd23];
	abs.f32 	%f47, %f46;
	add.f32 	%f48, %f45, %f47;
	add.s64 	%rd24, %rd23, %rd8;
	ld.global.f32 	%f49, [%rd24];
	abs.f32 	%f50, %f49;
	add.f32 	%f51, %f48, %f50;
	add.s64 	%rd25, %rd24, %rd8;
	ld.global.f32 	%f52, [%rd25];
	abs.f32 	%f53, %f52;
	add.f32 	%f54, %f51, %f53;
	add.s64 	%rd26, %rd25, %rd8;
	ld.global.f32 	%f55, [%rd26];
	abs.f32 	%f56, %f55;
	add.f32 	%f57, %f54, %f56;
	add.s64 	%rd27, %rd26, %rd8;
	ld.global.f32 	%f58, [%rd27];
	abs.f32 	%f59, %f58;
	add.f32 	%f60, %f57, %f59;
	add.s64 	%rd28, %rd27, %rd8;
	ld.global.f32 	%f61, [%rd28];
	abs.f32 	%f62, %f61;
	add.f32 	%f63, %f60, %f62;
	add.s64 	%rd29, %rd28, %rd8;
	ld.global.f32 	%f64, [%rd29];
	abs.f32 	%f65, %f64;
	add.f32 	%f66, %f63, %f65;
	add.s64 	%rd30, %rd29, %rd8;
	ld.global.f32 	%f67, [%rd30];
	abs.f32 	%f68, %f67;
	add.f32 	%f69, %f66, %f68;
	add.s64 	%rd31, %rd30, %rd8;
	ld.global.f32 	%f70, [%rd31];
	abs.f32 	%f71, %f70;
	add.f32 	%f72, %f69, %f71;
	add.s64 	%rd32, %rd31, %rd8;
	ld.global.f32 	%f73, [%rd32];
	abs.f32 	%f74, %f73;
	add.f32 	%f75, %f72, %f74;
	add.s64 	%rd33, %rd32, %rd8;
	ld.global.f32 	%f76, [%rd33];
	abs.f32 	%f77, %f76;
	add.f32 	%f78, %f75, %f77;
	add.s64 	%rd34, %rd33, %rd8;
	ld.global.f32 	%f79, [%rd34];
	abs.f32 	%f80, %f79;
	add.f32 	%f81, %f78, %f80;
	add.s64 	%rd35, %rd34, %rd8;
	ld.global.f32 	%f82, [%rd35];
	abs.f32 	%f83, %f82;
	add.f32 	%f84, %f81, %f83;
	add.s64 	%rd36, %rd35, %rd8;
	ld.global.f32 	%f85, [%rd36];
	abs.f32 	%f86, %f85;
	add.f32 	%f87, %f84, %f86;
	add.s64 	%rd37, %rd36, %rd8;
	ld.global.f32 	%f88, [%rd37];
	abs.f32 	%f89, %f88;
	add.f32 	%f90, %f87, %f89;
	add.s64 	%rd38, %rd37, %rd8;
	ld.global.f32 	%f91, [%rd38];
	abs.f32 	%f92, %f91;
	add.f32 	%f93, %f90, %f92;
	add.s64 	%rd39, %rd38, %rd8;
	ld.global.f32 	%f94, [%rd39];
	abs.f32 	%f95, %f94;
	add.f32 	%f96, %f93, %f95;
	add.s64 	%rd40, %rd39, %rd8;
	ld.global.f32 	%f97, [%rd40];
	abs.f32 	%f98, %f97;
	add.f32 	%f99, %f96, %f98;
	add.s64 	%rd41, %rd40, %rd8;
	ld.global.f32 	%f100, [%rd41];
	abs.f32 	%f101, %f100;
	add.f32 	%f102, %f99, %f101;
	add.s64 	%rd42, %rd41, %rd8;
	ld.global.f32 	%f103, [%rd42];
	abs.f32 	%f104, %f103;
	add.f32 	%f105, %f102, %f104;
	add.s64 	%rd43, %rd42, %rd8;
	ld.global.f32 	%f106, [%rd43];
	abs.f32 	%f107, %f106;
	add.f32 	%f108, %f105, %f107;
	add.s64 	%rd44, %rd43, %rd8;
	ld.global.f32 	%f109, [%rd44];
	abs.f32 	%f110, %f109;
	add.f32 	%f111, %f108, %f110;
	add.s64 	%rd45, %rd44, %rd8;
	ld.global.f32 	%f112, [%rd45];
	abs.f32 	%f113, %f112;
	add.f32 	%f114, %f111, %f113;
	add.s64 	%rd46, %rd45, %rd8;
	ld.global.f32 	%f115, [%rd46];
	abs.f32 	%f116, %f115;
	add.f32 	%f117, %f114, %f116;
	add.s64 	%rd47, %rd46, %rd8;
	ld.global.f32 	%f118, [%rd47];
	abs.f32 	%f119, %f118;
	add.f32 	%f120, %f117, %f119;
	add.s64 	%rd48, %rd47, %rd8;
	ld.global.f32 	%f121, [%rd48];
	abs.f32 	%f122, %f121;
	add.f32 	%f123, %f120, %f122;
	add.s64 	%rd49, %rd48, %rd8;
	ld.global.f32 	%f124, [%rd49];
	abs.f32 	%f125, %f124;
	add.f32 	%f126, %f123, %f125;
	add.s64 	%rd50, %rd49, %rd8;
	ld.global.f32 	%f127, [%rd50];
	abs.f32 	%f128, %f127;
	add.f32 	%f129, %f126, %f128;
	add.s64 	%rd51, %rd50, %rd8;
	ld.global.f32 	%f130, [%rd51];
	abs.f32 	%f131, %f130;
	add.f32 	%f132, %f129, %f131;
	add.s64 	%rd52, %rd51, %rd8;
	ld.global.f32 	%f133, [%rd52];
	abs.f32 	%f134, %f133;
	add.f32 	%f135, %f132, %f134;
	add.s64 	%rd53, %rd52, %rd8;
	ld.global.f32 	%f136, [%rd53];
	abs.f32 	%f137, %f136;
	add.f32 	%f138, %f135, %f137;
	add.s64 	%rd54, %rd53, %rd8;
	ld.global.f32 	%f139, [%rd54];
	abs.f32 	%f140, %f139;
	add.f32 	%f141, %f138, %f140;
	add.s64 	%rd55, %rd54, %rd8;
	ld.global.f32 	%f142, [%rd55];
	abs.f32 	%f143, %f142;
	add.f32 	%f144, %f141, %f143;
	add.s64 	%rd56, %rd55, %rd8;
	ld.global.f32 	%f145, [%rd56];
	abs.f32 	%f146, %f145;
	add.f32 	%f147, %f144, %f146;
	add.s64 	%rd57, %rd56, %rd8;
	ld.global.f32 	%f148, [%rd57];
	abs.f32 	%f149, %f148;
	add.f32 	%f150, %f147, %f149;
	add.s64 	%rd58, %rd57, %rd8;
	ld.global.f32 	%f151, [%rd58];
	abs.f32 	%f152, %f151;
	add.f32 	%f153, %f150, %f152;
	add.s64 	%rd59, %rd58, %rd8;
	ld.global.f32 	%f154, [%rd59];
	abs.f32 	%f155, %f154;
	add.f32 	%f156, %f153, %f155;
	add.s64 	%rd60, %rd59, %rd8;
	ld.global.f32 	%f157, [%rd60];
	abs.f32 	%f158, %f157;
	add.f32 	%f159, %f156, %f158;
	add.s64 	%rd61, %rd60, %rd8;
	ld.global.f32 	%f160, [%rd61];
	abs.f32 	%f161, %f160;
	add.f32 	%f162, %f159, %f161;
	add.s64 	%rd62, %rd61, %rd8;
	ld.global.f32 	%f163, [%rd62];
	abs.f32 	%f164, %f163;
	add.f32 	%f165, %f162, %f164;
	add.s64 	%rd63, %rd62, %rd8;
	ld.global.f32 	%f166, [%rd63];
	abs.f32 	%f167, %f166;
	add.f32 	%f168, %f165, %f167;
	add.s64 	%rd64, %rd63, %rd8;
	ld.global.f32 	%f169, [%rd64];
	abs.f32 	%f170, %f169;
	add.f32 	%f171, %f168, %f170;
	add.s64 	%rd65, %rd64, %rd8;
	ld.global.f32 	%f172, [%rd65];
	abs.f32 	%f173, %f172;
	add.f32 	%f174, %f171, %f173;
	add.s64 	%rd66, %rd65, %rd8;
	ld.global.f32 	%f175, [%rd66];
	abs.f32 	%f176, %f175;
	add.f32 	%f177, %f174, %f176;
	add.s64 	%rd67, %rd66, %rd8;
	ld.global.f32 	%f178, [%rd67];
	abs.f32 	%f179, %f178;
	add.f32 	%f180, %f177, %f179;
	add.s64 	%rd68, %rd67, %rd8;
	ld.global.f32 	%f181, [%rd68];
	abs.f32 	%f182, %f181;
	add.f32 	%f183, %f180, %f182;
	add.s64 	%rd69, %rd68, %rd8;
	ld.global.f32 	%f184, [%rd69];
	abs.f32 	%f185, %f184;
	add.f32 	%f186, %f183, %f185;
	add.s64 	%rd70, %rd69, %rd8;
	ld.global.f32 	%f187, [%rd70];
	abs.f32 	%f188, %f187;
	add.f32 	%f189, %f186, %f188;
	add.s64 	%rd71, %rd70, %rd8;
	ld.global.f32 	%f190, [%rd71];
	abs.f32 	%f191, %f190;
	add.f32 	%f192, %f189, %f191;
	add.s64 	%rd72, %rd71, %rd8;
	ld.global.f32 	%f193, [%rd72];
	abs.f32 	%f194, %f193;
	add.f32 	%f195, %f192, %f194;
	add.s64 	%rd73, %rd72, %rd8;
	ld.global.f32 	%f196, [%rd73];
	abs.f32 	%f197, %f196;
	add.f32 	%f198, %f195, %f197;
	add.s64 	%rd74, %rd73, %rd8;
	ld.global.f32 	%f199, [%rd74];
	abs.f32 	%f200, %f199;
	add.f32 	%f201, %f198, %f200;
	add.s64 	%rd75, %rd74, %rd8;
	ld.global.f32 	%f202, [%rd75];
	abs.f32 	%f203, %f202;
	add.f32 	%f204, %f201, %f203;
	add.s64 	%rd76, %rd75, %rd8;
	ld.global.f32 	%f205, [%rd76];
	abs.f32 	%f206, %f205;
	add.f32 	%f207, %f204, %f206;
	add.s64 	%rd77, %rd76, %rd8;
	ld.global.f32 	%f208, [%rd77];
	abs.f32 	%f209, %f208;
	add.f32 	%f210, %f207, %f209;
	add.s64 	%rd78, %rd77, %rd8;
	ld.global.f32 	%f211, [%rd78];
	abs.f32 	%f212, %f211;
	add.f32 	%f213, %f210, %f212;
	add.s64 	%rd79, %rd78, %rd8;
	ld.global.f32 	%f214, [%rd79];
	abs.f32 	%f215, %f214;
	add.f32 	%f216, %f213, %f215;
	add.s64 	%rd80, %rd79, %rd8;
	ld.global.f32 	%f217, [%rd80];
	abs.f32 	%f218, %f217;
	add.f32 	%f219, %f216, %f218;
	add.s64 	%rd81, %rd80, %rd8;
	ld.global.f32 	%f220, [%rd81];
	abs.f32 	%f221, %f220;
	add.f32 	%f222, %f219, %f221;
	add.s64 	%rd82, %rd81, %rd8;
	ld.global.f32 	%f223, [%rd82];
	abs.f32 	%f224, %f223;
	add.f32 	%f225, %f222, %f224;
	add.s64 	%rd83, %rd82, %rd8;
	ld.global.f32 	%f226, [%rd83];
	abs.f32 	%f227, %f226;
	add.f32 	%f228, %f225, %f227;
	add.s64 	%rd84, %rd83, %rd8;
	ld.global.f32 	%f229, [%rd84];
	abs.f32 	%f230, %f229;
	add.f32 	%f231, %f228, %f230;
	add.s64 	%rd85, %rd84, %rd8;
	ld.global.f32 	%f232, [%rd85];
	abs.f32 	%f233, %f232;
	add.f32 	%f234, %f231, %f233;
	add.s64 	%rd86, %rd85, %rd8;
	ld.global.f32 	%f235, [%rd86];
	abs.f32 	%f236, %f235;
	add.f32 	%f237, %f234, %f236;
	add.s64 	%rd87, %rd86, %rd8;
	ld.global.f32 	%f238, [%rd87];
	abs.f32 	%f239, %f238;
	add.f32 	%f240, %f237, %f239;
	add.s64 	%rd88, %rd87, %rd8;
	ld.global.f32 	%f241, [%rd88];
	abs.f32 	%f242, %f241;
	add.f32 	%f243, %f240, %f242;
	add.s64 	%rd89, %rd88, %rd8;
	ld.global.f32 	%f244, [%rd89];
	abs.f32 	%f245, %f244;
	add.f32 	%f246, %f243, %f245;
	add.s64 	%rd90, %rd89, %rd8;
	ld.global.f32 	%f247, [%rd90];
	abs.f32 	%f248, %f247;
	add.f32 	%f249, %f246, %f248;
	add.s64 	%rd91, %rd90, %rd8;
	ld.global.f32 	%f250, [%rd91];
	abs.f32 	%f251, %f250;
	add.f32 	%f252, %f249, %f251;
	add.s64 	%rd92, %rd91, %rd8;
	ld.global.f32 	%f253, [%rd92];
	abs.f32 	%f254, %f253;
	add.f32 	%f255, %f252, %f254;
	add.s64 	%rd93, %rd92, %rd8;
	ld.global.f32 	%f256, [%rd93];
	abs.f32 	%f257, %f256;
	add.f32 	%f258, %f255, %f257;
	add.s64 	%rd94, %rd93, %rd8;
	ld.global.f32 	%f259, [%rd94];
	abs.f32 	%f260, %f259;
	add.f32 	%f261, %f258, %f260;
	add.s64 	%rd95, %rd94, %rd8;
	ld.global.f32 	%f262, [%rd95];
	abs.f32 	%f263, %f262;
	add.f32 	%f264, %f261, %f263;
	add.s64 	%rd96, %rd95, %rd8;
	ld.global.f32 	%f265, [%rd96];
	abs.f32 	%f266, %f265;
	add.f32 	%f267, %f264, %f266;
	add.s64 	%rd97, %rd96, %rd8;
	ld.global.f32 	%f268, [%rd97];
	abs.f32 	%f269, %f268;
	add.f32 	%f270, %f267, %f269;
	add.s64 	%rd98, %rd97, %rd8;
	ld.global.f32 	%f271, [%rd98];
	abs.f32 	%f272, %f271;
	add.f32 	%f273, %f270, %f272;
	add.s64 	%rd99, %rd98, %rd8;
	ld.global.f32 	%f274, [%rd99];
	abs.f32 	%f275, %f274;
	add.f32 	%f276, %f273, %f275;
	add.s64 	%rd100, %rd99, %rd8;
	ld.global.f32 	%f277, [%rd100];
	abs.f32 	%f278, %f277;
	add.f32 	%f279, %f276, %f278;
	add.s64 	%rd101, %rd100, %rd8;
	ld.global.f32 	%f280, [%rd101];
	abs.f32 	%f281, %f280;
	add.f32 	%f282, %f279, %f281;
	add.s64 	%rd102, %rd101, %rd8;
	ld.global.f32 	%f283, [%rd102];
	abs.f32 	%f284, %f283;
	add.f32 	%f285, %f282, %f284;
	add.s64 	%rd103, %rd102, %rd8;
	ld.global.f32 	%f286, [%rd103];
	abs.f32 	%f287, %f286;
	add.f32 	%f288, %f285, %f287;
	add.s64 	%rd104, %rd103, %rd8;
	ld.global.f32 	%f289, [%rd104];
	abs.f32 	%f290, %f289;
	add.f32 	%f291, %f288, %f290;
	add.s64 	%rd105, %rd104, %rd8;
	ld.global.f32 	%f292, [%rd105];
	abs.f32 	%f293, %f292;
	add.f32 	%f294, %f291, %f293;
	add.s64 	%rd106, %rd105, %rd8;
	ld.global.f32 	%f295, [%rd106];
	abs.f32 	%f296, %f295;
	add.f32 	%f297, %f294, %f296;
	add.s64 	%rd107, %rd106, %rd8;
	ld.global.f32 	%f298, [%rd107];
	abs.f32 	%f299, %f298;
	add.f32 	%f300, %f297, %f299;
	add.s64 	%rd108, %rd107, %rd8;
	ld.global.f32 	%f301, [%rd108];
	abs.f32 	%f302, %f301;
	add.f32 	%f303, %f300, %f302;
	add.s64 	%rd109, %rd108, %rd8;
	ld.global.f32 	%f304, [%rd109];
	abs.f32 	%f305, %f304;
	add.f32 	%f306, %f303, %f305;
	add.s64 	%rd110, %rd109, %rd8;
	ld.global.f32 	%f307, [%rd110];
	abs.f32 	%f308, %f307;
	add.f32 	%f309, %f306, %f308;
	add.s64 	%rd111, %rd110, %rd8;
	ld.global.f32 	%f310, [%rd111];
	abs.f32 	%f311, %f310;
	add.f32 	%f312, %f309, %f311;
	add.s64 	%rd112, %rd111, %rd8;
	ld.global.f32 	%f313, [%rd112];
	abs.f32 	%f314, %f313;
	add.f32 	%f315, %f312, %f314;
	add.s64 	%rd113, %rd112, %rd8;
	ld.global.f32 	%f316, [%rd113];
	abs.f32 	%f317, %f316;
	add.f32 	%f318, %f315, %f317;
	add.s64 	%rd114, %rd113, %rd8;
	ld.global.f32 	%f319, [%rd114];
	abs.f32 	%f320, %f319;
	add.f32 	%f321, %f318, %f320;
	add.s64 	%rd115, %rd114, %rd8;
	ld.global.f32 	%f322, [%rd115];
	abs.f32 	%f323, %f322;
	add.f32 	%f324, %f321, %f323;
	add.s64 	%rd116, %rd115, %rd8;
	ld.global.f32 	%f325, [%rd116];
	abs.f32 	%f326, %f325;
	add.f32 	%f327, %f324, %f326;
	add.s64 	%rd117, %rd116, %rd8;
	ld.global.f32 	%f328, [%rd117];
	abs.f32 	%f329, %f328;
	add.f32 	%f330, %f327, %f329;
	add.s64 	%rd118, %rd117, %rd8;
	ld.global.f32 	%f331, [%rd118];
	abs.f32 	%f332, %f331;
	add.f32 	%f333, %f330, %f332;
	add.s64 	%rd119, %rd118, %rd8;
	ld.global.f32 	%f334, [%rd119];
	abs.f32 	%f335, %f334;
	add.f32 	%f336, %f333, %f335;
	add.s64 	%rd120, %rd119, %rd8;
	ld.global.f32 	%f337, [%rd120];
	abs.f32 	%f338, %f337;
	add.f32 	%f339, %f336, %f338;
	add.s64 	%rd121, %rd120, %rd8;
	ld.global.f32 	%f340, [%rd121];
	abs.f32 	%f341, %f340;
	add.f32 	%f342, %f339, %f341;
	add.s64 	%rd122, %rd121, %rd8;
	ld.global.f32 	%f343, [%rd122];
	abs.f32 	%f344, %f343;
	add.f32 	%f345, %f342, %f344;
	add.s64 	%rd123, %rd122, %rd8;
	ld.global.f32 	%f346, [%rd123];
	abs.f32 	%f347, %f346;
	add.f32 	%f348, %f345, %f347;
	add.s64 	%rd124, %rd123, %rd8;
	ld.global.f32 	%f349, [%rd124];
	abs.f32 	%f350, %f349;
	add.f32 	%f351, %f348, %f350;
	add.s64 	%rd125, %rd124, %rd8;
	ld.global.f32 	%f352, [%rd125];
	abs.f32 	%f353, %f352;
	add.f32 	%f354, %f351, %f353;
	add.s64 	%rd126, %rd125, %rd8;
	ld.global.f32 	%f355, [%rd126];
	abs.f32 	%f356, %f355;
	add.f32 	%f357, %f354, %f356;
	add.s64 	%rd127, %rd126, %rd8;
	ld.global.f32 	%f358, [%rd127];
	abs.f32 	%f359, %f358;
	add.f32 	%f360, %f357, %f359;
	add.s64 	%rd128, %rd127, %rd8;
	ld.global.f32 	%f361, [%rd128];
	abs.f32 	%f362, %f361;
	add.f32 	%f363, %f360, %f362;
	add.s64 	%rd129, %rd128, %rd8;
	ld.global.f32 	%f364, [%rd129];
	abs.f32 	%f365, %f364;
	add.f32 	%f366, %f363, %f365;
	add.s64 	%rd130, %rd129, %rd8;
	ld.global.f32 	%f367, [%rd130];
	abs.f32 	%f368, %f367;
	add.f32 	%f369, %f366, %f368;
	add.s64 	%rd131, %rd130, %rd8;
	ld.global.f32 	%f370, [%rd131];
	abs.f32 	%f371, %f370;
	add.f32 	%f372, %f369, %f371;
	add.s64 	%rd132, %rd131, %rd8;
	ld.global.f32 	%f373, [%rd132];
	abs.f32 	%f374, %f373;
	add.f32 	%f375, %f372, %f374;
	add.s64 	%rd133, %rd132, %rd8;
	ld.global.f32 	%f376, [%rd133];
	abs.f32 	%f377, %f376;
	add.f32 	%f378, %f375, %f377;
	add.s64 	%rd134, %rd133, %rd8;
	ld.global.f32 	%f379, [%rd134];
	abs.f32 	%f380, %f379;
	add.f32 	%f381, %f378, %f380;
	add.s64 	%rd135, %rd134, %rd8;
	ld.global.f32 	%f382, [%rd135];
	abs.f32 	%f383, %f382;
	add.f32 	%f384, %f381, %f383;
	rcp.rn.f32 	%f385, %f384;
	mul.f32 	%f386, %f385, %f1;
	st.global.f32 	[%rd7], %f386;
	mul.f32 	%f387, %f385, %f4;
	st.global.f32 	[%rd9], %f387;
	mul.f32 	%f388, %f385, %f7;
	st.global.f32 	[%rd10], %f388;
	mul.f32 	%f389, %f385, %f10;
	st.global.f32 	[%rd11], %f389;
	mul.f32 	%f390, %f385, %f13;
	st.global.f32 	[%rd12], %f390;
	mul.f32 	%f391, %f385, %f16;
	st.global.f32 	[%rd13], %f391;
	mul.f32 	%f392, %f385, %f19;
	st.global.f32 	[%rd14], %f392;
	mul.f32 	%f393, %f385, %f22;
	st.global.f32 	[%rd15], %f393;
	mul.f32 	%f394, %f385, %f25;
	st.global.f32 	[%rd16], %f394;
	mul.f32 	%f395, %f385, %f28;
	st.global.f32 	[%rd17], %f395;
	mul.f32 	%f396, %f385, %f31;
	st.global.f32 	[%rd18], %f396;
	mul.f32 	%f397, %f385, %f34;
	st.global.f32 	[%rd19], %f397;
	mul.f32 	%f398, %f385, %f37;
	st.global.f32 	[%rd20], %f398;
	mul.f32 	%f399, %f385, %f40;
	st.global.f32 	[%rd21], %f399;
	mul.f32 	%f400, %f385, %f43;
	st.global.f32 	[%rd22], %f400;
	mul.f32 	%f401, %f385, %f46;
	st.global.f32 	[%rd23], %f401;
	mul.f32 	%f402, %f385, %f49;
	st.global.f32 	[%rd24], %f402;
	mul.f32 	%f403, %f385, %f52;
	st.global.f32 	[%rd25], %f403;
	mul.f32 	%f404, %f385, %f55;
	st.global.f32 	[%rd26], %f404;
	mul.f32 	%f405, %f385, %f58;
	st.global.f32 	[%rd27], %f405;
	mul.f32 	%f406, %f385, %f61;
	st.global.f32 	[%rd28], %f406;
	mul.f32 	%f407, %f385, %f64;
	st.global.f32 	[%rd29], %f407;
	mul.f32 	%f408, %f385, %f67;
	st.global.f32 	[%rd30], %f408;
	mul.f32 	%f409, %f385, %f70;
	st.global.f32 	[%rd31], %f409;
	mul.f32 	%f410, %f385, %f73;
	st.global.f32 	[%rd32], %f410;
	mul.f32 	%f411, %f385, %f76;
	st.global.f32 	[%rd33], %f411;
	mul.f32 	%f412, %f385, %f79;
	st.global.f32 	[%rd34], %f412;
	mul.f32 	%f413, %f385, %f82;
	st.global.f32 	[%rd35], %f413;
	mul.f32 	%f414, %f385, %f85;
	st.global.f32 	[%rd36], %f414;
	mul.f32 	%f415, %f385, %f88;
	st.global.f32 	[%rd37], %f415;
	mul.f32 	%f416, %f385, %f91;
	st.global.f32 	[%rd38], %f416;
	mul.f32 	%f417, %f385, %f94;
	st.global.f32 	[%rd39], %f417;
	mul.f32 	%f418, %f385, %f97;
	st.global.f32 	[%rd40], %f418;
	mul.f32 	%f419, %f385, %f100;
	st.global.f32 	[%rd41], %f419;
	mul.f32 	%f420, %f385, %f103;
	st.global.f32 	[%rd42], %f420;
	mul.f32 	%f421, %f385, %f106;
	st.global.f32 	[%rd43], %f421;
	mul.f32 	%f422, %f385, %f109;
	st.global.f32 	[%rd44], %f422;
	mul.f32 	%f423, %f385, %f112;
	st.global.f32 	[%rd45], %f423;
	mul.f32 	%f424, %f385, %f115;
	st.global.f32 	[%rd46], %f424;
	mul.f32 	%f425, %f385, %f118;
	st.global.f32 	[%rd47], %f425;
	mul.f32 	%f426, %f385, %f121;
	st.global.f32 	[%rd48], %f426;
	mul.f32 	%f427, %f385, %f124;
	st.global.f32 	[%rd49], %f427;
	mul.f32 	%f428, %f385, %f127;
	st.global.f32 	[%rd50], %f428;
	mul.f32 	%f429, %f385, %f130;
	st.global.f32 	[%rd51], %f429;
	mul.f32 	%f430, %f385, %f133;
	st.global.f32 	[%rd52], %f430;
	mul.f32 	%f431, %f385, %f136;
	st.global.f32 	[%rd53], %f431;
	mul.f32 	%f432, %f385, %f139;
	st.global.f32 	[%rd54], %f432;
	mul.f32 	%f433, %f385, %f142;
	st.global.f32 	[%rd55], %f433;
	mul.f32 	%f434, %f385, %f145;
	st.global.f32 	[%rd56], %f434;
	mul.f32 	%f435, %f385, %f148;
	st.global.f32 	[%rd57], %f435;
	mul.f32 	%f436, %f385, %f151;
	st.global.f32 	[%rd58], %f436;
	mul.f32 	%f437, %f385, %f154;
	st.global.f32 	[%rd59], %f437;
	mul.f32 	%f438, %f385, %f157;
	st.global.f32 	[%rd60], %f438;
	mul.f32 	%f439, %f385, %f160;
	st.global.f32 	[%rd61], %f439;
	mul.f32 	%f440, %f385, %f163;
	st.global.f32 	[%rd62], %f440;
	mul.f32 	%f441, %f385, %f166;
	st.global.f32 	[%rd63], %f441;
	mul.f32 	%f442, %f385, %f169;
	st.global.f32 	[%rd64], %f442;
	mul.f32 	%f443, %f385, %f172;
	st.global.f32 	[%rd65], %f443;
	mul.f32 	%f444, %f385, %f175;
	st.global.f32 	[%rd66], %f444;
	mul.f32 	%f445, %f385, %f178;
	st.global.f32 	[%rd67], %f445;
	mul.f32 	%f446, %f385, %f181;
	st.global.f32 	[%rd68], %f446;
	mul.f32 	%f447, %f385, %f184;
	st.global.f32 	[%rd69], %f447;
	mul.f32 	%f448, %f385, %f187;
	st.global.f32 	[%rd70], %f448;
	mul.f32 	%f449, %f385, %f190;
	st.global.f32 	[%rd71], %f449;
	mul.f32 	%f450, %f385, %f193;
	st.global.f32 	[%rd72], %f450;
	mul.f32 	%f451, %f385, %f196;
	st.global.f32 	[%rd73], %f451;
	mul.f32 	%f452, %f385, %f199;
	st.global.f32 	[%rd74], %f452;
	mul.f32 	%f453, %f385, %f202;
	st.global.f32 	[%rd75], %f453;
	mul.f32 	%f454, %f385, %f205;
	st.global.f32 	[%rd76], %f454;
	mul.f32 	%f455, %f385, %f208;
	st.global.f32 	[%rd77], %f455;
	mul.f32 	%f456, %f385, %f211;
	st.global.f32 	[%rd78], %f456;
	mul.f32 	%f457, %f385, %f214;
	st.global.f32 	[%rd79], %f457;
	mul.f32 	%f458, %f385, %f217;
	st.global.f32 	[%rd80], %f458;
	mul.f32 	%f459, %f385, %f220;
	st.global.f32 	[%rd81], %f459;
	mul.f32 	%f460, %f385, %f223;
	st.global.f32 	[%rd82], %f460;
	mul.f32 	%f461, %f385, %f226;
	st.global.f32 	[%rd83], %f461;
	mul.f32 	%f462, %f385, %f229;
	st.global.f32 	[%rd84], %f462;
	mul.f32 	%f463, %f385, %f232;
	st.global.f32 	[%rd85], %f463;
	mul.f32 	%f464, %f385, %f235;
	st.global.f32 	[%rd86], %f464;
	mul.f32 	%f465, %f385, %f238;
	st.global.f32 	[%rd87], %f465;
	mul.f32 	%f466, %f385, %f241;
	st.global.f32 	[%rd88], %f466;
	mul.f32 	%f467, %f385, %f244;
	st.global.f32 	[%rd89], %f467;
	mul.f32 	%f468, %f385, %f247;
	st.global.f32 	[%rd90], %f468;
	mul.f32 	%f469, %f385, %f250;
	st.global.f32 	[%rd91], %f469;
	mul.f32 	%f470, %f385, %f253;
	st.global.f32 	[%rd92], %f470;
	mul.f32 	%f471, %f385, %f256;
	st.global.f32 	[%rd93], %f471;
	mul.f32 	%f472, %f385, %f259;
	st.global.f32 	[%rd94], %f472;
	mul.f32 	%f473, %f385, %f262;
	st.global.f32 	[%rd95], %f473;
	mul.f32 	%f474, %f385, %f265;
	st.global.f32 	[%rd96], %f474;
	mul.f32 	%f475, %f385, %f268;
	st.global.f32 	[%rd97], %f475;
	mul.f32 	%f476, %f385, %f271;
	st.global.f32 	[%rd98], %f476;
	mul.f32 	%f477, %f385, %f274;
	st.global.f32 	[%rd99], %f477;
	mul.f32 	%f478, %f385, %f277;
	st.global.f32 	[%rd100], %f478;
	mul.f32 	%f479, %f385, %f280;
	st.global.f32 	[%rd101], %f479;
	mul.f32 	%f480, %f385, %f283;
	st.global.f32 	[%rd102], %f480;
	mul.f32 	%f481, %f385, %f286;
	st.global.f32 	[%rd103], %f481;
	mul.f32 	%f482, %f385, %f289;
	st.global.f32 	[%rd104], %f482;
	mul.f32 	%f483, %f385, %f292;
	st.global.f32 	[%rd105], %f483;
	mul.f32 	%f484, %f385, %f295;
	st.global.f32 	[%rd106], %f484;
	mul.f32 	%f485, %f385, %f298;
	st.global.f32 	[%rd107], %f485;
	mul.f32 	%f486, %f385, %f301;
	st.global.f32 	[%rd108], %f486;
	mul.f32 	%f487, %f385, %f304;
	st.global.f32 	[%rd109], %f487;
	mul.f32 	%f488, %f385, %f307;
	st.global.f32 	[%rd110], %f488;
	mul.f32 	%f489, %f385, %f310;
	st.global.f32 	[%rd111], %f489;
	mul.f32 	%f490, %f385, %f313;
	st.global.f32 	[%rd112], %f490;
	mul.f32 	%f491, %f385, %f316;
	st.global.f32 	[%rd113], %f491;
	mul.f32 	%f492, %f385, %f319;
	st.global.f32 	[%rd114], %f492;
	mul.f32 	%f493, %f385, %f322;
	st.global.f32 	[%rd115], %f493;
	mul.f32 	%f494, %f385, %f325;
	st.global.f32 	[%rd116], %f494;
	mul.f32 	%f495, %f385, %f328;
	st.global.f32 	[%rd117], %f495;
	mul.f32 	%f496, %f385, %f331;
	st.global.f32 	[%rd118], %f496;
	mul.f32 	%f497, %f385, %f334;
	st.global.f32 	[%rd119], %f497;
	mul.f32 	%f498, %f385, %f337;
	st.global.f32 	[%rd120], %f498;
	mul.f32 	%f499, %f385, %f340;
	st.global.f32 	[%rd121], %f499;
	mul.f32 	%f500, %f385, %f343;
	st.global.f32 	[%rd122], %f500;
	mul.f32 	%f501, %f385, %f346;
	st.global.f32 	[%rd123], %f501;
	mul.f32 	%f502, %f385, %f349;
	st.global.f32 	[%rd124], %f502;
	mul.f32 	%f503, %f385, %f352;
	st.global.f32 	[%rd125], %f503;
	mul.f32 	%f504, %f385, %f355;
	st.global.f32 	[%rd126], %f504;
	mul.f32 	%f505, %f385, %f358;
	st.global.f32 	[%rd127], %f505;
	mul.f32 	%f506, %f385, %f361;
	st.global.f32 	[%rd128], %f506;
	mul.f32 	%f507, %f385, %f364;
	st.global.f32 	[%rd129], %f507;
	mul.f32 	%f508, %f385, %f367;
	st.global.f32 	[%rd130], %f508;
	mul.f32 	%f509, %f385, %f370;
	st.global.f32 	[%rd131], %f509;
	mul.f32 	%f510, %f385, %f373;
	st.global.f32 	[%rd132], %f510;
	mul.f32 	%f511, %f385, %f376;
	st.global.f32 	[%rd133], %f511;
	mul.f32 	%f512, %f385, %f379;
	st.global.f32 	[%rd134], %f512;
	mul.f32 	%f513, %f385, %f382;
	st.global.f32 	[%rd135], %f513;
	ret;

}


// ===== COMPILED SASS (sm_100) =====

	.target	sm_100

	.elftype	@"ET_EXEC"


//--------------------- .note.nv.tkinfo           --------------------------
	.section	.note.nv.tkinfo,"",@"SHT_NOTE"
	.sectionflags	@"SHF_NOTE_NV_TKINFO"
	.tkinfo
        /*0018*/ 	.word	0x00000002
        /*0030*/ 	.string	""
        /*0030*/ 	.string	"ptxas"
        /*0030*/ 	.string	"Cuda compilation tools, release 13.0, V13.0.88"
        /*0030*/ 	.string	"Build cuda_13.0.r13.0/compiler.36424714_0"
        /*0030*/ 	.string	"-arch sm_100 -m 64 "



//--------------------- .note.nv.cuinfo           --------------------------
	.section	.note.nv.cuinfo,"",@"SHT_NOTE"
	.sectionflags	@"SHF_NOTE_NV_CUINFO"
        /*0018*/ 	.short	0x0002
        /*001a*/ 	.short	0x0064
        /*001c*/ 	.short	0x0082
	.zero		2


//--------------------- .nv.info                  --------------------------
	.section	.nv.info,"",@"SHT_CUDA_INFO"
	.align	4


	//----- nvinfo : EIATTR_REGCOUNT
	.align		4
        /*0000*/ 	.byte	0x04, 0x2f
        /*0002*/ 	.short	(.L_1 - .L_0)
	.align		4
.L_0:
        /*0004*/ 	.word	index@(_Z12Normalize128Pfi)
        /*0008*/ 	.word	0x000000ff


	//----- nvinfo : EIATTR_FRAME_SIZE
	.align		4
.L_1:
        /*000c*/ 	.byte	0x04, 0x11
        /*000e*/ 	.short	(.L_3 - .L_2)
	.align		4
.L_2:
        /*0010*/ 	.word	index@($__internal_0_$__cuda_sm20_rcp_rn_f32_slowpath)
        /*0014*/ 	.word	0x000003b8


	//----- nvinfo : EIATTR_FRAME_SIZE
	.align		4
.L_3:
        /*0018*/ 	.byte	0x04, 0x11
        /*001a*/ 	.short	(.L_5 - .L_4)
	.align		4
.L_4:
        /*001c*/ 	.word	index@(_Z12Normalize128Pfi)
        /*0020*/ 	.word	0x000003b8


	//----- nvinfo : EIATTR_MIN_STACK_SIZE
	.align		4
.L_5:
        /*0024*/ 	.byte	0x04, 0x12
        /*0026*/ 	.short	(.L_7 - .L_6)
	.align		4
.L_6:
        /*0028*/ 	.word	index@(_Z12Normalize128Pfi)
        /*002c*/ 	.word	0x000003b8
.L_7:


//--------------------- .nv.compat                --------------------------
	.section	.nv.compat,"",@"SHT_CUDA_COMPAT_INFO"
	.align	4
        /*0000*/ 	.byte	0x02, 0x09, 0x00, 0x00, 0x02, 0x02, 0x01, 0x00, 0x02, 0x05, 0x05, 0x00, 0x03, 0x07, 0x01, 0x01
        /*0010*/ 	.byte	0x02, 0x03, 0x00, 0x00, 0x02, 0x06, 0x01, 0x00, 0x04, 0x0b, 0x08, 0x00, 0x09, 0x00, 0x00, 0x00
        /*0020*/ 	.byte	0x00, 0x00, 0x00, 0x00


//--------------------- .nv.info._Z12Normalize128Pfi --------------------------
	.section	.nv.info._Z12Normalize128Pfi,"",@"SHT_CUDA_INFO"
	.sectionflags	@""
	.align	4


	//----- nvinfo : EIATTR_CUDA_API_VERSION
	.align		4
        /*0000*/ 	.byte	0x04, 0x37
        /*0002*/ 	.short	(.L_9 - .L_8)
.L_8:
        /*0004*/ 	.word	0x00000082


	//----- nvinfo : EIATTR_KPARAM_INFO
	.align		4
.L_9:
        /*0008*/ 	.byte	0x04, 0x17
        /*000a*/ 	.short	(.L_11 - .L_10)
.L_10:
        /*000c*/ 	.word	0x00000000
        /*0010*/ 	.short	0x0001
        /*0012*/ 	.short	0x0008
        /*0014*/ 	.byte	0x00, 0xf0, 0x11, 0x00


	//----- nvinfo : EIATTR_KPARAM_INFO
	.align		4
.L_11:
        /*0018*/ 	.byte	0x04, 0x17
        /*001a*/ 	.short	(.L_13 - .L_12)
.L_12:
        /*001c*/ 	.word	0x00000000
        /*0020*/ 	.short	0x0000
        /*0022*/ 	.short	0x0000
        /*0024*/ 	.byte	0x00, 0xf5, 0x21, 0x00


	//----- nvinfo : EIATTR_SPARSE_MMA_MASK
	.align		4
.L_13:
        /*0028*/ 	.byte	0x03, 0x50
        /*002a*/ 	.short	0x0000


	//----- nvinfo : EIATTR_MAXREG_COUNT
	.align		4
        /*002c*/ 	.byte	0x03, 0x1b
        /*002e*/ 	.short	0x00ff


	//----- nvinfo : EIATTR_ANNOTATIONS
	.align		4
        /*0030*/ 	.byte	0x04, 0x55
        /*0032*/ 	.short	(.L_15 - .L_14)


	//   ....[0]....
.L_14:
        /*0034*/ 	.word	0x00000001
        /*0038*/ 	.byte	0x30, 0x01, 0x00, 0x00, 0x01, 0x00, 0x00, 0x00, 0x80, 0x01, 0x00, 0x00, 0x01, 0x00, 0x00, 0x00
        /* <DEDUP_REMOVED lines=309> */
        /*1398*/ 	.byte	0x00, 0x53, 0x00, 0x00, 0x01, 0x00, 0x00, 0x00, 0x20, 0x53, 0x00, 0x00


	//----- nvinfo : EIATTR_MERCURY_ISA_VERSION
	.align		4
.L_15:
        /*13a4*/ 	.byte	0x03, 0x5f
        /*13a6*/ 	.short	0x0101


	//----- nvinfo : EIATTR_VRC_CTA_INIT_COUNT
	.align		4
        /*13a8*/ 	.byte	0x02, 0x4a
	.zero		1
	.zero		1


	//----- nvinfo : EIATTR_EXIT_INSTR_OFFSETS
	.align		4
        /*13ac*/ 	.byte	0x04, 0x1c
        /*13ae*/ 	.short	(.L_17 - .L_16)


	//   ....[0]....
.L_16:
        /*13b0*/ 	.word	0x00005040


	//----- nvinfo : EIATTR_CRS_STACK_SIZE
	.align		4
.L_17:
        /*13b4*/ 	.byte	0x04, 0x1e
        /*13b6*/ 	.short	(.L_19 - .L_18)
.L_18:
        /*13b8*/ 	.word	0x00000000


	//----- nvinfo : EIATTR_CBANK_PARAM_SIZE
	.align		4
.L_19:
        /*13bc*/ 	.byte	0x03, 0x19
        /*13be*/ 	.short	0x000c


	//----- nvinfo : EIATTR_PARAM_CBANK
	.align		4
        /*13c0*/ 	.byte	0x04, 0x0a
        /*13c2*/ 	.short	(.L_21 - .L_20)
	.align		4
.L_20:
        /*13c4*/ 	.word	index@(.nv.constant0._Z12Normalize128Pfi)
        /*13c8*/ 	.short	0x0380
        /*13ca*/ 	.short	0x000c


	//----- nvinfo : EIATTR_SW_WAR
	.align		4
.L_21:
        /*13cc*/ 	.byte	0x04, 0x36
        /*13ce*/ 	.short	(.L_23 - .L_22)
.L_22:
        /*13d0*/ 	.word	0x00000008
.L_23:


//--------------------- .nv.callgraph             --------------------------
	.section	.nv.callgraph,"",@"SHT_CUDA_CALLGRAPH"
	.align	4
	.sectionentsize	8
	.align		4
        /*0000*/ 	.word	0x00000000
	.align		4
        /*0004*/ 	.word	0xffffffff
	.align		4
        /*0008*/ 	.word	0x00000000
	.align		4
        /*000c*/ 	.word	0xfffffffe
	.align		4
        /*0010*/ 	.word	0x00000000
	.align		4
        /*0014*/ 	.word	0xfffffffd
	.align		4
        /*0018*/ 	.word	0x00000000
	.align		4
        /*001c*/ 	.word	0xfffffffc


//--------------------- .text._Z12Normalize128Pfi --------------------------
	.section	.text._Z12Normalize128Pfi,"ax",@progbits
	.align	128
        .global         _Z12Normalize128Pfi
        .type           _Z12Normalize128Pfi,@function
        .size           _Z12Normalize128Pfi,(.L_x_8 - _Z12Normalize128Pfi)
        .other          _Z12Normalize128Pfi,@"STO_CUDA_ENTRY STV_DEFAULT"
_Z12Normalize128Pfi:
.text._Z12Normalize128Pfi:
[----:B------:R-:W0:Y:S01]  /*0000*/  LDC R1, c[0x0][0x37c] ;  /* 0x0000df00ff017b82 */ /* 0x000e220000000800 */
[----:B------:R-:W1:Y:S07]  /*0010*/  S2R R0, SR_TID.X ;  /* 0x0000000000007919 */ /* 0x000e6e0000002100 */
[----:B------:R-:W2:Y:S01]  /*0020*/  S2UR UR4, SR_CTAID.X ;  /* 0x00000000000479c3 */ /* 0x000ea20000002500 */
[----:B------:R-:W3:Y:S01]  /*0030*/  LDCU.64 UR6, c[0x0][0x380] ;  /* 0x00007000ff0677ac */ /* 0x000ee20008000a00 */
[----:B0-----:R-:W-:-:S06]  /*0040*/  IADD3 R1, PT, PT, R1, -0x3b8, RZ ;  /* 0xfffffc4801017810 */ /* 0x001fcc0007ffe0ff */
[----:B------:R-:W2:Y:S08]  /*0050*/  LDC R2, c[0x0][0x360] ;  /* 0x0000d800ff027b82 */ /* 0x000eb00000000800 */
[----:B------:R-:W0:Y:S01]  /*0060*/  LDC R249, c[0x0][0x388] ;  /* 0x0000e200fff97b82 */ /* 0x000e220000000800 */
[----:B--2---:R-:W-:Y:S01]  /*0070*/  IMAD R3, R2, UR4, RZ ;  /* 0x0000000402037c24 */ /* 0x004fe2000f8e02ff */
[----:B------:R-:W2:Y:S04]  /*0080*/  LDCU.64 UR4, c[0x0][0x358] ;  /* 0x00006b00ff0477ac */ /* 0x000ea80008000a00 */
[----:B-1----:R-:W-:-:S04]  /*0090*/  IADD3 R0, P0, PT, R3, R0, RZ ;  /* 0x0000000003007210 */ /* 0x002fc80007f1e0ff */
[----:B------:R-:W-:Y:S02]  /*00a0*/  IADD3.X R3, PT, PT, RZ, RZ, RZ, P0, !PT ;  /* 0x000000ffff037210 */ /* 0x000fe400007fe4ff */
[----:B---3--:R-:W-:-:S04]  /*00b0*/  LEA R2, P0, R0, UR6, 0x2 ;  /* 0x0000000600027c11 */ /* 0x008fc8000f8010ff */
[----:B------:R-:W-:-:S03]  /*00c0*/  LEA.HI.X R3, R0, UR7, R3, 0x2, P0 ;  /* 0x0000000700037c11 */ /* 0x000fc600080f1403 */
[C---:B0-----:R-:W-:Y:S02]  /*00d0*/  IMAD.WIDE R74, R249.reuse, 0x4, R2 ;  /* 0x00000004f94a7825 */ /* 0x041fe400078e0202 */
[----:B--2---:R-:W2:Y:S04]  /*00e0*/  LDG.E R172, desc[UR4][R2.64] ;  /* 0x0000000402ac7981 */ /* 0x004ea8000c1e1900 */
[----:B------:R0:W3:Y:S01]  /*00f0*/  LDG.E R174, desc[UR4][R74.64] ;  /* 0x000000044aae7981 */ /* 0x0000e2000c1e1900 */
[----:B------:R-:W-:-:S05]  /*0100*/  IMAD.WIDE R78, R249, 0x4, R74 ;  /* 0x00000004f94e7825 */ /* 0x000fca00078e024a */
[----:B------:R-:W4:Y:S01]  /*0110*/  LDG.E R177, desc[UR4][R78.64] ;  /* 0x000000044eb17981 */ /* 0x000f22000c1e1900 */
[----:B------:R-:W-:-:S03]  /*0120*/  IMAD.WIDE R76, R249, 0x4, R78 ;  /* 0x00000004f94c7825 */ /* 0x000fc600078e024e */
[----:B------:R-:W-:Y:S01]  /*0130*/  STL.64 [R1+0x8], R78 ;  /* 0x0000084e01007387 */ /* 0x000fe20000100a00 */
[----:B------:R-:W-:-:S03]  /*0140*/  IMAD.WIDE R4, R249, 0x4, R76 ;  /* 0x00000004f9047825 */ /* 0x000fc600078e024c */
[----:B------:R1:W4:Y:S04]  /*0150*/  LDG.E R176, desc[UR4][R76.64] ;  /* 0x000000044cb07981 */ /* 0x000328000c1e1900 */
[----:B------:R-:W4:Y:S01]  /*0160*/  LDG.E R178, desc[UR4][R4.64] ;  /* 0x0000000404b27981 */ /* 0x000f22000c1e1900 */
[----:B------:R-:W-:-:S03]  /*0170*/  IMAD.WIDE R6, R249, 0x4, R4 ;  /* 0x00000004f9067825 */ /* 0x000fc600078e0204 */
[----:B------:R1:W-:Y:S01]  /*0180*/  STL.64 [R1], R76 ;  /* 0x0000004c01007387 */ /* 0x0003e20000100a00 */
[----:B------:R-:W-:-:S03]  /*0190*/  IMAD.WIDE R80, R249, 0x4, R6 ;  /* 0x00000004f9507825 */ /* 0x000fc600078e0206 */
[----:B------:R-:W4:Y:S04]  /*01a0*/  LDG.E R181, desc[UR4][R6.64] ;  /* 0x0000000406b57981 */ /* 0x000f28000c1e1900 */
[----:B------:R1:W4:Y:S01]  /*01b0*/  LDG.E R180, desc[UR4][R80.64] ;  /* 0x0000000450b47981 */ /* 0x000322000c1e1900 */
[----:B------:R-:W-:-:S05]  /*01c0*/  IMAD.WIDE R8, R249, 0x4, R80 ;  /* 0x00000004f9087825 */ /* 0x000fca00078e0250 */
[----:B------:R-:W4:Y:S01]  /*01d0*/  LDG.E R182, desc[UR4][R8.64] ;  /* 0x0000000408b67981 */ /* 0x000f22000c1e1900 */
        /* <DEDUP_REMOVED lines=64> */
[----:B0-----:R-:W-:-:S05]  /*05e0*/  IMAD.WIDE R74, R249, 0x4, R72 ;  /* 0x00000004f94a7825 */ /* 0x001fca00078e0248 */
[----:B------:R-:W4:Y:S01]  /*05f0*/  LDG.E R226, desc[UR4][R74.64] ;  /* 0x000000044ae27981 */ /* 0x000f22000c1e1900 */
[----:B-1----:R-:W-:-:S05]  /*0600*/  IMAD.WIDE R76, R249, 0x4, R74 ;  /* 0x00000004f94c7825 */ /* 0x002fca00078e024a */
[----:B------:R-:W4:Y:S01]  /*0610*/  LDG.E R229, desc[UR4][R76.64] ;  /* 0x000000044ce57981 */ /* 0x000f22000c1e1900 */
[----:B------:R-:W-:-:S05]  /*0620*/  IMAD.WIDE R78, R249, 0x4, R76 ;  /* 0x00000004f94e7825 */ /* 0x000fca00078e024c */
[----:B------:R-:W4:Y:S01]  /*0630*/  LDG.E R228, desc[UR4][R78.64] ;  /* 0x000000044ee47981 */ /* 0x000f22000c1e1900 */
[----:B------:R-:W-:-:S05]  /*0640*/  IMAD.WIDE R80, R249, 0x4, R78 ;  /* 0x00000004f9507825 */ /* 0x000fca00078e024e */
[----:B------:R-:W4:Y:S01]  /*0650*/  LDG.E R230, desc[UR4][R80.64] ;  /* 0x0000000450e67981 */ /* 0x000f22000c1e1900 */
[----:B------:R-:W-:-:S05]  /*0660*/  IMAD.WIDE R82, R249, 0x4, R80 ;  /* 0x00000004f9527825 */ /* 0x000fca00078e0250 */
[----:B------:R-:W4:Y:S01]  /*0670*/  LDG.E R232, desc[UR4][R82.64] ;  /* 0x0000000452e87981 */ /* 0x000f22000c1e1900 */
[----:B------:R-:W-:-:S04]  /*0680*/  IMAD.WIDE R84, R249, 0x4, R82 ;  /* 0x00000004f9547825 */ /* 0x000fc800078e0252 */
[----:B------:R-:W-:-:S04]  /*0690*/  IMAD.WIDE R86, R249, 0x4, R84 ;  /* 0x00000004f9567825 */ /* 0x000fc800078e0254 */
[----:B------:R-:W-:-:S04]  /*06a0*/  IMAD.WIDE R88, R249, 0x4, R86 ;  /* 0x00000004f9587825 */ /* 0x000fc800078e0256 */
[----:B------:R-:W-:-:S04]  /*06b0*/  IMAD.WIDE R90, R249, 0x4, R88 ;  /* 0x00000004f95a7825 */ /* 0x000fc800078e0258 */
[----:B------:R-:W-:-:S04]  /*06c0*/  IMAD.WIDE R92, R249, 0x4, R90 ;  /* 0x00000004f95c7825 */ /* 0x000fc800078e025a */
[----:B------:R-:W-:-:S04]  /*06d0*/  IMAD.WIDE R94, R249, 0x4, R92 ;  /* 0x00000004f95e7825 */ /* 0x000fc800078e025c */
[C---:B------:R-:W-:Y:S01]  /*06e0*/  IMAD.WIDE R96, R249.reuse, 0x4, R94 ;  /* 0x00000004f9607825 */ /* 0x040fe200078e025e */
[----:B------:R0:W-:Y:S04]  /*06f0*/  STL [R1+0x214], R2 ;  /* 0x0002140201007387 */ /* 0x0001e80000100800 */
[----:B------:R-:W4:Y:S01]  /*0700*/  LDG.E R248, desc[UR4][R96.64] ;  /* 0x0000000460f87981 */ /* 0x000f22000c1e1900 */
[----:B------:R-:W-:-:S03]  /*0710*/  IMAD.WIDE R98, R249, 0x4, R96 ;  /* 0x00000004f9627825 */ /* 0x000fc600078e0260 */
[----:B------:R1:W-:Y:S01]  /*0720*/  STL [R1+0x210], R3 ;  /* 0x0002100301007387 */ /* 0x0003e20000100800 */
[----:B------:R-:W-:-:S03]  /*0730*/  IMAD.WIDE R100, R249, 0x4, R98 ;  /* 0x00000004f9647825 */ /* 0x000fc600078e0262 */
[----:B0-----:R-:W4:Y:S04]  /*0740*/  LDG.E R2, desc[UR4][R92.64] ;  /* 0x000000045c027981 */ /* 0x001f28000c1e1900 */
[----:B------:R-:W4:Y:S01]  /*0750*/  LDG.E R250, desc[UR4][R98.64] ;  /* 0x0000000462fa7981 */ /* 0x000f22000c1e1900 */
[----:B------:R-:W-:-:S03]  /*0760*/  IMAD.WIDE R102, R249, 0x4, R100 ;  /* 0x00000004f9667825 */ /* 0x000fc600078e0264 */
[----:B-1----:R-:W4:Y:S01]  /*0770*/  LDG.E R3, desc[UR4][R94.64] ;  /* 0x000000045e037981 */ /* 0x002f22000c1e1900 */
[----:B------:R-:W-:-:S04]  /*0780*/  IMAD.WIDE R104, R249, 0x4, R102 ;  /* 0x00000004f9687825 */ /* 0x000fc800078e0266 */
        /* <DEDUP_REMOVED lines=13> */
[C---:B------:R-:W-:Y:S01]  /*0860*/  IMAD.WIDE R132, R249.reuse, 0x4, R130 ;  /* 0x00000004f9847825 */ /* 0x040fe200078e0282 */
[----:B------:R-:W-:Y:S03]  /*0870*/  STL [R1+0x21c], R4 ;  /* 0x00021c0401007387 */ /* 0x000fe60000100800 */
[C---:B------:R-:W-:Y:S01]  /*0880*/  IMAD.WIDE R134, R249.reuse, 0x4, R132 ;  /* 0x00000004f9867825 */ /* 0x040fe200078e0284 */
[----:B------:R-:W-:Y:S04]  /*0890*/  STL [R1+0x218], R5 ;  /* 0x0002180501007387 */ /* 0x000fe80000100800 */
[----:B------:R-:W-:Y:S01]  /*08a0*/  STL [R1+0x224], R6 ;  /* 0x0002240601007387 */ /* 0x000fe20000100800 */
[----:B------:R-:W-:-:S03]  /*08b0*/  IMAD.WIDE R136, R249, 0x4, R134 ;  /* 0x00000004f9887825 */ /* 0x000fc600078e0286 */
[----:B------:R0:W-:Y:S04]  /*08c0*/  STL [R1+0x220], R7 ;  /* 0x0002200701007387 */ /* 0x0001e80000100800 */
[----:B------:R-:W-:Y:S04]  /*08d0*/  STL [R1+0x22c], R8 ;  /* 0x00022c0801007387 */ /* 0x000fe80000100800 */
[----:B------:R-:W-:Y:S01]  /*08e0*/  STL [R1+0x228], R9 ;  /* 0x0002280901007387 */ /* 0x000fe20000100800 */
[----:B------:R-:W-:-:S03]  /*08f0*/  IMAD.WIDE R138, R249, 0x4, R136 ;  /* 0x00000004f98a7825 */ /* 0x000fc600078e0288 */
[----:B------:R-:W-:Y:S04]  /*0900*/  STL [R1+0x234], R10 ;  /* 0x0002340a01007387 */ /* 0x000fe80000100800 */
[----:B------:R-:W-:Y:S04]  /*0910*/  STL [R1+0x230], R11 ;  /* 0x0002300b01007387 */ /* 0x000fe80000100800 */
[----:B------:R-:W-:Y:S04]  /*0920*/  STL [R1+0x23c], R12 ;  /* 0x00023c0c01007387 */ /* 0x000fe80000100800 */
[----:B------:R-:W-:Y:S04]  /*0930*/  STL [R1+0x238], R13 ;  /* 0x0002380d01007387 */ /* 0x000fe80000100800 */
[----:B------:R-:W-:Y:S04]  /*0940*/  STL [R1+0x244], R14 ;  /* 0x0002440e01007387 */ /* 0x000fe80000100800 */
[----:B------:R-:W-:Y:S01]  /*0950*/  STL [R1+0x240], R15 ;  /* 0x0002400f01007387 */ /* 0x000fe20000100800 */
[----:B------:R-:W-:-:S03]  /*0960*/  IMAD.WIDE R140, R249, 0x4, R138 ;  /* 0x00000004f98c7825 */ /* 0x000fc600078e028a */
[----:B--2---:R-:W-:Y:S04]  /*0970*/  STL [R1+0x1e0], R172 ;  /* 0x0001e0ac01007387 */ /* 0x004fe80000100800 */
[----:B0-----:R-:W2:Y:S04]  /*0980*/  LDG.E R7, desc[UR4][R84.64] ;  /* 0x0000000454077981 */ /* 0x001ea8000c1e1900 */
[----:B------:R-:W-:Y:S04]  /*0990*/  STL [R1+0x24c], R16 ;  /* 0x00024c1001007387 */ /* 0x000fe80000100800 */
[----:B------:R-:W-:Y:S04]  /*09a0*/  STL [R1+0x248], R17 ;  /* 0x0002481101007387 */ /* 0x000fe80000100800 */
[----:B---3--:R-:W-:Y:S04]  /*09b0*/  STL [R1+0x1d8], R174 ;  /* 0x0001d8ae01007387 */ /* 0x008fe80000100800 */
[----:B------:R-:W-:Y:S04]  /*09c0*/  STL [R1+0x254], R18 ;  /* 0x0002541201007387 */ /* 0x000fe80000100800 */
[----:B------:R-:W3:Y:S04]  /*09d0*/  LDG.E R6, desc[UR4][R86.64] ;  /* 0x0000000456067981 */ /* 0x000ee8000c1e1900 */
[----:B----4-:R-:W-:Y:S01]  /*09e0*/  STL [R1+0x1d0], R177 ;  /* 0x0001d0b101007387 */ /* 0x010fe20000100800 */
[----:B------:R-:W-:-:S03]  /*09f0*/  IMAD.WIDE R142, R249, 0x4, R140 ;  /* 0x00000004f98e7825 */ /* 0x000fc600078e028c */
[----:B------:R-:W-:Y:S04]  /*0a00*/  STL [R1+0x250], R19 ;  /* 0x0002501301007387 */ /* 0x000fe80000100800 */
[----:B------:R-:W-:Y:S04]  /*0a10*/  STL [R1+0x1cc], R176 ;  /* 0x0001ccb001007387 */ /* 0x000fe80000100800 */
[----:B------:R-:W-:Y:S04]  /*0a20*/  STL [R1+0x1c8], R178 ;  /* 0x0001c8b201007387 */ /* 0x000fe80000100800 */
[----:B------:R-:W4:Y:S04]  /*0a30*/  LDG.E R5, desc[UR4][R88.64] ;  /* 0x0000000458057981 */ /* 0x000f28000c1e1900 */
[----:B------:R-:W-:Y:S04]  /*0a40*/  STL [R1+0x25c], R20 ;  /* 0x00025c1401007387 */ /* 0x000fe80000100800 */
[----:B------:R-:W-:Y:S04]  /*0a50*/  STL [R1+0x258], R21 ;  /* 0x0002581501007387 */ /* 0x000fe80000100800 */
[----:B------:R-:W-:Y:S01]  /*0a60*/  STL [R1+0x1c4], R181 ;  /* 0x0001c4b501007387 */ /* 0x000fe20000100800 */
[----:B------:R-:W-:-:S03]  /*0a70*/  IMAD.WIDE R144, R249, 0x4, R142 ;  /* 0x00000004f9907825 */ /* 0x000fc600078e028e */
[----:B------:R-:W-:Y:S04]  /*0a80*/  STL [R1+0x264], R22 ;  /* 0x0002641601007387 */ /* 0x000fe80000100800 */
[----:B------:R-:W4:Y:S04]  /*0a90*/  LDG.E R4, desc[UR4][R90.64] ;  /* 0x000000045a047981 */ /* 0x000f28000c1e1900 */
[----:B------:R-:W-:Y:S04]  /*0aa0*/  STL [R1+0x260], R23 ;  /* 0x0002601701007387 */ /* 0x000fe80000100800 */
[----:B------:R-:W-:Y:S04]  /*0ab0*/  STL [R1+0x1c0], R180 ;  /* 0x0001c0b401007387 */ /* 0x000fe80000100800 */
[----:B------:R-:W-:Y:S04]  /*0ac0*/  STL [R1+0x26c], R24 ;  /* 0x00026c1801007387 */ /* 0x000fe80000100800 */
        /* <DEDUP_REMOVED lines=80> */
[----:B------:R0:W-:Y:S04]  /*0fd0*/  STL [R1+0x324], R70 ;  /* 0x0003244601007387 */ /* 0x0001e80000100800 */
[----:B------:R-:W-:Y:S04]  /*0fe0*/  STL [R1+0x160], R212 ;  /* 0x000160d401007387 */ /* 0x000fe80000100800 */
[----:B------:R-:W-:Y:S04]  /*0ff0*/  STL [R1+0x320], R71 ;  /* 0x0003204701007387 */ /* 0x000fe80000100800 */
[----:B------:R1:W-:Y:S01]  /*1000*/  STL [R1+0x32c], R72 ;  /* 0x00032c4801007387 */ /* 0x0003e20000100800 */
[----:B------:R-:W-:-:S03]  /*1010*/  IMAD.WIDE R170, R249, 0x4, R168 ;  /* 0x00000004f9aa7825 */ /* 0x000fc600078e02a8 */
[----:B------:R2:W-:Y:S01]  /*1020*/  STL [R1+0x328], R73 ;  /* 0x0003284901007387 */ /* 0x0005e20000100800 */
[----:B------:R-:W-:-:S03]  /*1030*/  FADD R0, RZ, |R172| ;  /* 0x400000acff007221 */ /* 0x000fc60000000000 */
[----:B0-----:R-:W4:Y:S04]  /*1040*/  LDG.E R70, desc[UR4][R104.64] ;  /* 0x0000000468467981 */ /* 0x001f28000c1e1900 */
[----:B-1----:R-:W4:Y:S04]  /*1050*/  LDG.E R72, desc[UR4][R100.64] ;  /* 0x0000000464487981 */ /* 0x002f28000c1e1900 */
[----:B--2---:R-:W2:Y:S01]  /*1060*/  LDG.E R73, desc[UR4][R102.64] ;  /* 0x0000000466497981 */ /* 0x004ea2000c1e1900 */
[----:B------:R-:W-:-:S04]  /*1070*/  IMAD.WIDE R172, R249, 0x4, R170 ;  /* 0x00000004f9ac7825 */ /* 0x000fc800078e02aa */
[----:B------:R-:W-:Y:S01]  /*1080*/  FADD R0, R0, |R174| ;  /* 0x400000ae00007221 */ /* 0x000fe20000000000 */
[----:B------:R-:W2:Y:S03]  /*1090*/  LDG.E R71, desc[UR4][R106.64] ;  /* 0x000000046a477981 */ /* 0x000ea6000c1e1900 */
[----:B------:R-:W-:Y:S01]  /*10a0*/  FADD R0, R0, |R177| ;  /* 0x400000b100007221 */ /* 0x000fe20000000000 */
[C---:B------:R-:W-:Y:S01]  /*10b0*/  IMAD.WIDE R174, R249.reuse, 0x4, R172 ;  /* 0x00000004f9ae7825 */ /* 0x040fe200078e02ac */
[----:B------:R-:W2:Y:S03]  /*10c0*/  LDG.E R68, desc[UR4][R108.64] ;  /* 0x000000046c447981 */ /* 0x000ea6000c1e1900 */
[----:B------:R-:W-:Y:S01]  /*10d0*/  FADD R0, R0, |R176| ;  /* 0x400000b000007221 */ /* 0x000fe20000000000 */
[----:B------:R-:W2:Y:S01]  /*10e0*/  LDG.E R69, desc[UR4][R110.64] ;  /* 0x000000046e457981 */ /* 0x000ea2000c1e1900 */
        /* <DEDUP_REMOVED lines=76> */
[----:B------:R0:W-:Y:S04]  /*15b0*/  STL [R1+0x15c], R214 ;  /* 0x00015cd601007387 */ /* 0x0001e80000100800 */
[----:B------:R-:W2:Y:S01]  /*15c0*/  LDG.E R38, desc[UR4][R168.64] ;  /* 0x00000004a8267981 */ /* 0x000ea2000c1e1900 */
[----:B------:R-:W-:-:S03]  /*15d0*/  FADD R0, R0, |R216| ;  /* 0x400000d800007221 */ /* 0x000fc60000000000 */
[----:B------:R-:W2:Y:S01]  /*15e0*/  LDG.E R39, desc[UR4][R170.64] ;  /* 0x00000004aa277981 */ /* 0x000ea2000c1e1900 */
[----:B0-----:R-:W-:-:S03]  /*15f0*/  IMAD.WIDE R214, R249, 0x4, R212 ;  /* 0x00000004f9d67825 */ /* 0x001fc600078e02d4 */
[----:B------:R-:W-:Y:S04]  /*1600*/  STL [R1+0x158], R217 ;  /* 0x000158d901007387 */ /* 0x000fe80000100800 */
[----:B------:R0:W-:Y:S01]  /*1610*/  STL [R1+0x154], R216 ;  /* 0x000154d801007387 */ /* 0x0001e20000100800 */
[----:B------:R-:W-:-:S03]  /*1620*/  FADD R0, R0, |R218| ;  /* 0x400000da00007221 */ /* 0x000fc60000000000 */
[----:B------:R-:W2:Y:S04]  /*1630*/  LDG.E R36, desc[UR4][R172.64] ;  /* 0x00000004ac247981 */ /* 0x000ea8000c1e1900 */
[----:B------:R-:W2:Y:S01]  /*1640*/  LDG.E R37, desc[UR4][R174.64] ;  /* 0x00000004ae257981 */ /* 0x000ea2000c1e1900 */
[----:B0-----:R-:W-:-:S03]  /*1650*/  IMAD.WIDE R216, R249, 0x4, R214 ;  /* 0x00000004f9d87825 */ /* 0x001fc600078e02d6 */
[----:B------:R0:W-:Y:S01]  /*1660*/  STL [R1+0x150], R218 ;  /* 0x000150da01007387 */ /* 0x0001e20000100800 */
[----:B------:R-:W-:-:S03]  /*1670*/  FADD R0, R0, |R221| ;  /* 0x400000dd00007221 */ /* 0x000fc60000000000 */
[----:B------:R-:W2:Y:S01]  /*1680*/  LDG.E R34, desc[UR4][R176.64] ;  /* 0x00000004b0227981 */ /* 0x000ea2000c1e1900 */
[----:B------:R-:W-:-:S03]  /*1690*/  FADD R0, R0, |R220| ;  /* 0x400000dc00007221 */ /* 0x000fc60000000000 */
[----:B------:R-:W2:Y:S01]  /*16a0*/  LDG.E R35, desc[UR4][R178.64] ;  /* 0x00000004b2237981 */ /* 0x000ea2000c1e1900 */
[----:B0-----:R-:W-:-:S03]  /*16b0*/  IMAD.WIDE R218, R249, 0x4, R216 ;  /* 0x00000004f9da7825 */ /* 0x001fc600078e02d8 */
[----:B------:R-:W-:Y:S04]  /*16c0*/  STL [R1+0x14c], R221 ;  /* 0x00014cdd01007387 */ /* 0x000fe80000100800 */
[----:B------:R0:W-:Y:S01]  /*16d0*/  STL [R1+0x148], R220 ;  /* 0x000148dc01007387 */ /* 0x0001e20000100800 */
[----:B------:R-:W-:-:S03]  /*16e0*/  FADD R0, R0, |R222| ;  /* 0x400000de00007221 */ /* 0x000fc60000000000 */
[----:B------:R1:W-:Y:S04]  /*16f0*/  STL [R1+0x144], R222 ;  /* 0x000144de01007387 */ /* 0x0003e80000100800 */
[----:B------:R-:W2:Y:S01]  /*1700*/  LDG.E R32, desc[UR4][R180.64] ;  /* 0x00000004b4207981 */ /* 0x000ea2000c1e1900 */
[----:B0-----:R-:W-:-:S04]  /*1710*/  IMAD.WIDE R220, R249, 0x4, R218 ;  /* 0x00000004f9dc7825 */ /* 0x001fc800078e02da */
[----:B------:R-:W-:Y:S01]  /*1720*/  FADD R0, R0, |R225| ;  /* 0x400000e100007221 */ /* 0x000fe20000000000 */
[----:B------:R-:W2:Y:S01]  /*1730*/  LDG.E R33, desc[UR4][R182.64] ;  /* 0x00000004b6217981 */ /* 0x000ea2000c1e1900 */
[----:B-1----:R-:W-:-:S03]  /*1740*/  IMAD.WIDE R222, R249, 0x4, R220 ;  /* 0x00000004f9de7825 */ /* 0x002fc600078e02dc */
[----:B------:R-:W-:Y:S01]  /*1750*/  STL [R1+0x140], R225 ;  /* 0x000140e101007387 */ /* 0x000fe20000100800 */
[----:B------:R-:W-:-:S03]  /*1760*/  FADD R0, R0, |R224| ;  /* 0x400000e000007221 */ /* 0x000fc60000000000 */
        /* <DEDUP_REMOVED lines=16> */
[----:B0-----:R-:W-:-:S03]  /*1870*/  IMAD.WIDE R228, R249, 0x4, R226 ;  /* 0x00000004f9e47825 */ /* 0x001fc600078e02e2 */
[----:B------:R-:W2:Y:S01]  /*1880*/  LDG.E R27, desc[UR4][R194.64] ;  /* 0x00000004c21b7981 */ /* 0x000ea2000c1e1900 */
[----:B-1----:R-:W-:-:S03]  /*1890*/  IMAD.WIDE R230, R249, 0x4, R228 ;  /* 0x00000004f9e67825 */ /* 0x002fc600078e02e4 */
[----:B------:R-:W2:Y:S01]  /*18a0*/  LDG.E R24, desc[UR4][R196.64] ;  /* 0x00000004c4187981 */ /* 0x000ea2000c1e1900 */
[----:B------:R-:W-:-:S03]  /*18b0*/  FADD R0, R0, |R232| ;  /* 0x400000e800007221 */ /* 0x000fc60000000000 */
[----:B------:R-:W2:Y:S04]  /*18c0*/  LDG.E R25, desc[UR4][R198.64] ;  /* 0x00000004c6197981 */ /* 0x000ea8000c1e1900 */
[----:B------:R-:W2:Y:S04]  /*18d0*/  LDG.E R22, desc[UR4][R200.64] ;  /* 0x00000004c8167981 */ /* 0x000ea8000c1e1900 */
[----:B------:R0:W-:Y:S04]  /*18e0*/  STL [R1+0x128], R232 ;  /* 0x000128e801007387 */ /* 0x0001e80000100800 */
[----:B------:R-:W2:Y:S04]  /*18f0*/  LDG.E R23, desc[UR4][R202.64] ;  /* 0x00000004ca177981 */ /* 0x000ea8000c1e1900 */
[----:B------:R-:W2:Y:S01]  /*1900*/  LDG.E R20, desc[UR4][R204.64] ;  /* 0x00000004cc147981 */ /* 0x000ea2000c1e1900 */
[----:B0-----:R-:W-:-:S03]  /*1910*/  IMAD.WIDE R232, R249, 0x4, R230 ;  /* 0x00000004f9e87825 */ /* 0x001fc600078e02e6 */
[----:B------:R-:W2:Y:S04]  /*1920*/  LDG.E R21, desc[UR4][R206.64] ;  /* 0x00000004ce157981 */ /* 0x000ea8000c1e1900 */
[----:B------:R-:W2:Y:S01]  /*1930*/  LDG.E R18, desc[UR4][R208.64] ;  /* 0x00000004d0127981 */ /* 0x000ea2000c1e1900 */
[----:B------:R-:W-:-:S03]  /*1940*/  IMAD.WIDE R234, R249, 0x4, R232 ;  /* 0x00000004f9ea7825 */ /* 0x000fc600078e02e8 */
[----:B------:R-:W2:Y:S04]  /*1950*/  LDG.E R19, desc[UR4][R210.64] ;  /* 0x00000004d2137981 */ /* 0x000ea8000c1e1900 */
[----:B------:R-:W2:Y:S04]  /*1960*/  LDG.E R16, desc[UR4][R212.64] ;  /* 0x00000004d4107981 */ /* 0x000ea8000c1e1900 */
[----:B------:R-:W2:Y:S04]  /*1970*/  LDG.E R17, desc[UR4][R214.64] ;  /* 0x00000004d6117981 */ /* 0x000ea8000c1e1900 */
[----:B------:R-:W2:Y:S04]  /*1980*/  LDG.E R14, desc[UR4][R216.64] ;  /* 0x00000004d80e7981 */ /* 0x000ea8000c1e1900 */
[----:B------:R-:W2:Y:S04]  /*1990*/  LDG.E R15, desc[UR4][R218.64] ;  /* 0x00000004da0f7981 */ /* 0x000ea8000c1e1900 */
[----:B------:R-:W2:Y:S01]  /*19a0*/  LDG.E R12, desc[UR4][R220.64] ;  /* 0x00000004dc0c7981 */ /* 0x000ea2000c1e1900 */
[----:B------:R-:W-:-:S03]  /*19b0*/  IMAD.WIDE R236, R249, 0x4, R234 ;  /* 0x00000004f9ec7825 */ /* 0x000fc600078e02ea */
[----:B------:R-:W2:Y:S04]  /*19c0*/  LDG.E R13, desc[UR4][R222.64] ;  /* 0x00000004de0d7981 */ /* 0x000ea8000c1e1900 */
[----:B------:R-:W2:Y:S01]  /*19d0*/  LDG.E R10, desc[UR4][R224.64] ;  /* 0x00000004e00a7981 */ /* 0x000ea2000c1e1900 */
[----:B------:R-:W-:-:S03]  /*19e0*/  IMAD.WIDE R238, R249, 0x4, R236 ;  /* 0x00000004f9ee7825 */ /* 0x000fc600078e02ec */
[----:B------:R-:W2:Y:S01]  /*19f0*/  LDG.E R11, desc[UR4][R226.64] ;  /* 0x00000004e20b7981 */ /* 0x000ea2000c1e1900 */
[----:B------:R-:W-:-:S03]  /*1a00*/  FADD R0, R0, |R7| ;  /* 0x4000000700007221 */ /* 0x000fc60000000000 */
[----:B------:R-:W2:Y:S01]  /*1a10*/  LDG.E R8, desc[UR4][R228.64] ;  /* 0x00000004e4087981 */ /* 0x000ea2000c1e1900 */
[----:B------:R-:W-:-:S04]  /*1a20*/  IMAD.WIDE R240, R249, 0x4, R238 ;  /* 0x00000004f9f07825 */ /* 0x000fc800078e02ee */
[----:B---3--:R-:W-:Y:S01]  /*1a30*/  FADD R0, R0, |R6| ;  /* 0x4000000600007221 */ /* 0x008fe20000000000 */
[----:B------:R-:W3:Y:S04]  /*1a40*/  LDG.E R9, desc[UR4][R230.64] ;  /* 0x00000004e6097981 */ /* 0x000ee8000c1e1900 */
[----:B------:R0:W-:Y:S01]  /*1a50*/  STL [R1+0x124], R7 ;  /* 0x0001240701007387 */ /* 0x0001e20000100800 */
[----:B----4-:R-:W-:-:S03]  /*1a60*/  FADD R0, R0, |R5| ;  /* 0x4000000500007221 */ /* 0x010fc60000000000 */
[----:B------:R1:W-:Y:S01]  /*1a70*/  STL [R1+0x120], R6 ;  /* 0x0001200601007387 */ /* 0x0003e20000100800 */
[----:B------:R-:W-:-:S04]  /*1a80*/  IMAD.WIDE R242, R249, 0x4, R240 ;  /* 0x00000004f9f27825 */ /* 0x000fc800078e02f0 */
[----:B------:R-:W-:Y:S01]  /*1a90*/  FADD R0, R0, |R4| ;  /* 0x4000000400007221 */ /* 0x000fe20000000000 */
[----:B------:R4:W-:Y:S04]  /*1aa0*/  STL [R1+0x11c], R5 ;  /* 0x00011c0501007387 */ /* 0x0009e80000100800 */
[----:B0-----:R-:W3:Y:S04]  /*1ab0*/  LDG.E R7, desc[UR4][R234.64] ;  /* 0x00000004ea077981 */ /* 0x001ee8000c1e1900 */
[----:B-1----:R-:W3:Y:S01]  /*1ac0*/  LDG.E R6, desc[UR4][R232.64] ;  /* 0x00000004e8067981 */ /* 0x002ee2000c1e1900 */
[----:B------:R-:W-:-:S03]  /*1ad0*/  IMAD.WIDE R244, R249, 0x4, R242 ;  /* 0x00000004f9f47825 */ /* 0x000fc600078e02f2 */
[----:B------:R0:W-:Y:S01]  /*1ae0*/  STL [R1+0x118], R4 ;  /* 0x0001180401007387 */ /* 0x0001e20000100800 */
[----:B------:R-:W-:-:S03]  /*1af0*/  FADD R0, R0, |R2| ;  /* 0x4000000200007221 */ /* 0x000fc60000000000 */
[----:B----4-:R-:W4:Y:S04]  /*1b00*/  LDG.E R5, desc[UR4][R238.64] ;  /* 0x00000004ee057981 */ /* 0x010f28000c1e1900 */
[----:B------:R-:W4:Y:S04]  /*1b10*/  LDG.E R252, desc[UR4][R244.64] ;  /* 0x00000004f4fc7981 */ /* 0x000f28000c1e1900 */
[----:B0-----:R-:W4:Y:S04]  /*1b20*/  LDG.E R4, desc[UR4][R236.64] ;  /* 0x00000004ec047981 */ /* 0x001f28000c1e1900 */
[----:B------:R0:W-:Y:S01]  /*1b30*/  STL [R1+0x114], R2 ;  /* 0x0001140201007387 */ /* 0x0001e20000100800 */
[----:B------:R-:W-:Y:S01]  /*1b40*/  FADD R0, R0, |R3| ;  /* 0x4000000300007221 */ /* 0x000fe20000000000 */
[----:B------:R-:W-:-:S02]  /*1b50*/  IMAD.WIDE R246, R249, 0x4, R244 ;  /* 0x00000004f9f67825 */ /* 0x000fc400078e02f4 */
[----:B------:R1:W-:Y:S04]  /*1b60*/  STL [R1+0x110], R3 ;  /* 0x0001100301007387 */ /* 0x0003e80000100800 */
[----:B0-----:R-:W4:Y:S04]  /*1b70*/  LDG.E R2, desc[UR4][R240.64] ;  /* 0x00000004f0027981 */ /* 0x001f28000c1e1900 */
[----:B-1----:R-:W4:Y:S01]  /*1b80*/  LDG.E R3, desc[UR4][R242.64] ;  /* 0x00000004f2037981 */ /* 0x002f22000c1e1900 */
[----:B------:R-:W-:-:S03]  /*1b90*/  FADD R0, R0, |R248| ;  /* 0x400000f800007221 */ /* 0x000fc60000000000 */
[----:B------:R0:W-:Y:S01]  /*1ba0*/  STL [R1+0x10c], R248 ;  /* 0x00010cf801007387 */ /* 0x0001e20000100800 */
[----:B------:R-:W-:-:S03]  /*1bb0*/  FADD R0, R0, |R250| ;  /* 0x400000fa00007221 */ /* 0x000fc60000000000 */
[----:B------:R-:W4:Y:S01]  /*1bc0*/  LDG.E R251, desc[UR4][R246.64] ;  /* 0x00000004f6fb7981 */ /* 0x000f22000c1e1900 */
[----:B0-----:R-:W-:-:S03]  /*1bd0*/  IMAD.WIDE R248, R249, 0x4, R246 ;  /* 0x00000004f9f87825 */ /* 0x001fc600078e02f6 */
[----:B------:R0:W-:Y:S04]  /*1be0*/  STL [R1+0x108], R250 ;  /* 0x000108fa01007387 */ /* 0x0001e80000100800 */
[----:B0-----:R-:W4:Y:S01]  /*1bf0*/  LDG.E R250, desc[UR4][R248.64] ;  /* 0x00000004f8fa7981 */ /* 0x001f22000c1e1900 */
[----:B------:R-:W-:-:S04]  /*1c00*/  FADD R0, R0, |R72| ;  /* 0x4000004800007221 */ /* 0x000fc80000000000 */
[----:B--2---:R-:W-:-:S04]  /*1c10*/  FADD R0, R0, |R73| ;  /* 0x4000004900007221 */ /* 0x004fc80000000000 */
[----:B------:R-:W-:-:S04]  /*1c20*/  FADD R0, R0, |R70| ;  /* 0x4000004600007221 */ /* 0x000fc80000000000 */
        /* <DEDUP_REMOVED lines=30> */
[----:B------:R-:W-:Y:S01]  /*1e10*/  FADD R0, R0, |R41| ;  /* 0x4000002900007221 */ /* 0x000fe20000000000 */
[----:B------:R0:W-:Y:S03]  /*1e20*/  STL [R1+0x104], R72 ;  /* 0x0001044801007387 */ /* 0x0001e60000100800 */
[----:B------:R-:W-:Y:S01]  /*1e30*/  FADD R0, R0, |R38| ;  /* 0x4000002600007221 */ /* 0x000fe20000000000 */
[----:B------:R1:W-:Y:S03]  /*1e40*/  STL [R1+0x100], R73 ;  /* 0x0001004901007387 */ /* 0x0003e60000100800 */
[----:B------:R-:W-:Y:S01]  /*1e50*/  FADD R0, R0, |R39| ;  /* 0x4000002700007221 */ /* 0x000fe20000000000 */
[----:B------:R2:W-:Y:S04]  /*1e60*/  STL [R1+0xfc], R70 ;  /* 0x0000fc4601007387 */ /* 0x0005e80000100800 */
[----:B------:R2:W-:Y:S01]  /*1e70*/  STL [R1+0xf8], R71 ;  /* 0x0000f84701007387 */ /* 0x0005e20000100800 */
[----:B------:R-:W-:-:S03]  /*1e80*/  FADD R0, R0, |R36| ;  /* 0x4000002400007221 */ /* 0x000fc60000000000 */
[----:B------:R2:W-:Y:S04]  /*1e90*/  STL [R1+0xf4], R68 ;  /* 0x0000f44401007387 */ /* 0x0005e80000100800 */
[----:B------:R2:W-:Y:S01]  /*1ea0*/  STL [R1+0xf0], R69 ;  /* 0x0000f04501007387 */ /* 0x0005e20000100800 */
[----:B------:R-:W-:-:S03]  /*1eb0*/  FADD R0, R0, |R37| ;  /* 0x4000002500007221 */ /* 0x000fc60000000000 */
[----:B------:R2:W-:Y:S04]  /*1ec0*/  STL [R1+0xec], R66 ;  /* 0x0000ec4201007387 */ /* 0x0005e80000100800 */
[----:B------:R2:W-:Y:S04]  /*1ed0*/  STL [R1+0xe8], R67 ;  /* 0x0000e84301007387 */ /* 0x0005e80000100800 */
        /* <DEDUP_REMOVED lines=66> */
[----:B0-----:R0:W5:Y:S01]  /*2300*/  LDL.LU R72, [R1+0x32c] ;  /* 0x00032c0001487983 */ /* 0x0011620000300800 */
[----:B------:R-:W-:-:S03]  /*2310*/  FADD R0, R0, |R23| ;  /* 0x4000001700007221 */ /* 0x000fc60000000000 */
[----:B-1----:R0:W5:Y:S04]  /*2320*/  LDL.LU R73, [R1+0x328] ;  /* 0x0003280001497983 */ /* 0x0021680000300800 */
[----:B--2---:R0:W5:Y:S04]  /*2330*/  LDL.LU R70, [R1+0x324] ;  /* 0x0003240001467983 */ /* 0x0041680000300800 */
[----:B------:R1:W-:Y:S04]  /*2340*/  STL [R1+0x10], R13 ;  /* 0x0000100d01007387 */ /* 0x0003e80000100800 */
[----:B------:R0:W5:Y:S01]  /*2350*/  LDL.LU R71, [R1+0x320] ;  /* 0x0003200001477983 */ /* 0x0001620000300800 */
[----:B------:R-:W-:-:S03]  /*2360*/  FADD R0, R0, |R20| ;  /* 0x4000001400007221 */ /* 0x000fc60000000000 */
[----:B------:R0:W5:Y:S04]  /*2370*/  LDL.LU R68, [R1+0x31c] ;  /* 0x00031c0001447983 */ /* 0x0001680000300800 */
[----:B------:R2:W-:Y:S04]  /*2380*/  STL [R1+0x1d4], R10 ;  /* 0x0001d40a01007387 */ /* 0x0005e80000100800 */
[----:B------:R0:W5:Y:S04]  /*2390*/  LDL.LU R69, [R1+0x318] ;  /* 0x0003180001457983 */ /* 0x0001680000300800 */
[----:B------:R0:W5:Y:S01]  /*23a0*/  LDL.LU R66, [R1+0x314] ;  /* 0x0003140001427983 */ /* 0x0001620000300800 */
[----:B------:R-:W-:-:S03]  /*23b0*/  FADD R0, R0, |R21| ;  /* 0x4000001500007221 */ /* 0x000fc60000000000 */
[----:B------:R0:W-:Y:S04]  /*23c0*/  STL [R1+0x1dc], R11 ;  /* 0x0001dc0b01007387 */ /* 0x0001e80000100800 */
[----:B------:R0:W5:Y:S04]  /*23d0*/  LDL.LU R67, [R1+0x310] ;  /* 0x0003100001437983 */ /* 0x0001680000300800 */
[----:B------:R0:W5:Y:S04]  /*23e0*/  LDL.LU R64, [R1+0x30c] ;  /* 0x00030c0001407983 */ /* 0x0001680000300800 */
[----:B------:R0:W-:Y:S01]  /*23f0*/  STL [R1+0x1e4], R8 ;  /* 0x0001e40801007387 */ /* 0x0001e20000100800 */
[----:B------:R-:W-:-:S03]  /*2400*/  FADD R0, R0, |R18| ;  /* 0x4000001200007221 */ /* 0x000fc60000000000 */
[----:B------:R0:W5:Y:S04]  /*2410*/  LDL.LU R65, [R1+0x308] ;  /* 0x0003080001417983 */ /* 0x0001680000300800 */
[----:B------:R0:W5:Y:S04]  /*2420*/  LDL.LU R62, [R1+0x304] ;  /* 0x00030400013e7983 */ /* 0x0001680000300800 */
[----:B---3--:R3:W5:Y:S04]  /*2430*/  LDL.LU R63, [R1+0x300] ;  /* 0x00030000013f7983 */ /* 0x0087680000300800 */
[----:B------:R3:W-:Y:S01]  /*2440*/  STL [R1+0x1e8], R9 ;  /* 0x0001e80901007387 */ /* 0x0007e20000100800 */
[----:B------:R-:W-:-:S03]  /*2450*/  FADD R0, R0, |R19| ;  /* 0x4000001300007221 */ /* 0x000fc60000000000 */
[----:B------:R0:W5:Y:S04]  /*2460*/  LDL.LU R60, [R1+0x2fc] ;  /* 0x0002fc00013c7983 */ /* 0x0001680000300800 */
[----:B------:R0:W5:Y:S04]  /*2470*/  LDL.LU R61, [R1+0x2f8] ;  /* 0x0002f800013d7983 */ /* 0x0001680000300800 */
[----:B------:R3:W-:Y:S04]  /*2480*/  STL [R1+0x1ec], R6 ;  /* 0x0001ec0601007387 */ /* 0x0007e80000100800 */
[----:B------:R0:W5:Y:S01]  /*2490*/  LDL.LU R58, [R1+0x2f4] ;  /* 0x0002f400013a7983 */ /* 0x0001620000300800 */
[----:B------:R-:W-:-:S03]  /*24a0*/  FADD R0, R0, |R16| ;  /* 0x4000001000007221 */ /* 0x000fc60000000000 */
[----:B------:R3:W-:Y:S04]  /*24b0*/  STL [R1+0x1f0], R7 ;  /* 0x0001f00701007387 */ /* 0x0007e80000100800 */
[----:B------:R0:W5:Y:S04]  /*24c0*/  LDL.LU R59, [R1+0x2f0] ;  /* 0x0002f000013b7983 */ /* 0x0001680000300800 */
[----:B------:R0:W5:Y:S04]  /*24d0*/  LDL.LU R56, [R1+0x2ec] ;  /* 0x0002ec0001387983 */ /* 0x0001680000300800 */
[----:B------:R0:W5:Y:S01]  /*24e0*/  LDL.LU R57, [R1+0x2e8] ;  /* 0x0002e80001397983 */ /* 0x0001620000300800 */
[----:B------:R-:W-:-:S03]  /*24f0*/  FADD R0, R0, |R17| ;  /* 0x4000001100007221 */ /* 0x000fc60000000000 */
[----:B----4-:R4:W-:Y:S04]  /*2500*/  STL [R1+0x1f4], R4 ;  /* 0x0001f40401007387 */ /* 0x0109e80000100800 */
[----:B------:R0:W5:Y:S04]  /*2510*/  LDL.LU R54, [R1+0x2e4] ;  /* 0x0002e40001367983 */ /* 0x0001680000300800 */
[----:B------:R0:W5:Y:S04]  /*2520*/  LDL.LU R55, [R1+0x2e0] ;  /* 0x0002e00001377983 */ /* 0x0001680000300800 */
[----:B------:R4:W-:Y:S01]  /*2530*/  STL [R1+0x1f8], R5 ;  /* 0x0001f80501007387 */ /* 0x0009e20000100800 */
[----:B------:R-:W-:-:S03]  /*2540*/  FADD R0, R0, |R14| ;  /* 0x4000000e00007221 */ /* 0x000fc60000000000 */
[----:B------:R0:W5:Y:S04]  /*2550*/  LDL.LU R52, [R1+0x2dc] ;  /* 0x0002dc0001347983 */ /* 0x0001680000300800 */
[----:B------:R4:W-:Y:S04]  /*2560*/  STL [R1+0x1fc], R2 ;  /* 0x0001fc0201007387 */ /* 0x0009e80000100800 */
[----:B------:R0:W5:Y:S04]  /*2570*/  LDL.LU R53, [R1+0x2d8] ;  /* 0x0002d80001357983 */ /* 0x0001680000300800 */
[----:B------:R0:W5:Y:S01]  /*2580*/  LDL.LU R50, [R1+0x2d4] ;  /* 0x0002d40001327983 */ /* 0x0001620000300800 */
[----:B------:R-:W-:-:S03]  /*2590*/  FADD R0, R0, |R15| ;  /* 0x4000000f00007221 */ /* 0x000fc60000000000 */
[----:B------:R0:W5:Y:S04]  /*25a0*/  LDL.LU R51, [R1+0x2d0] ;  /* 0x0002d00001337983 */ /* 0x0001680000300800 */
[----:B------:R4:W-:Y:S04]  /*25b0*/  STL [R1+0x200], R3 ;  /* 0x0002000301007387 */ /* 0x0009e80000100800 */
[----:B------:R0:W5:Y:S04]  /*25c0*/  LDL.LU R48, [R1+0x2cc] ;  /* 0x0002cc0001307983 */ /* 0x0001680000300800 */
[----:B------:R0:W5:Y:S01]  /*25d0*/  LDL.LU R49, [R1+0x2c8] ;  /* 0x0002c80001317983 */ /* 0x0001620000300800 */
[----:B------:R-:W-:-:S03]  /*25e0*/  FADD R0, R0, |R12| ;  /* 0x4000000c00007221 */ /* 0x000fc60000000000 */
[----:B------:R-:W-:Y:S04]  /*25f0*/  STL [R1+0x208], R252 ;  /* 0x000208fc01007387 */ /* 0x000fe80000100800 */
[----:B------:R0:W5:Y:S04]  /*2600*/  LDL.LU R46, [R1+0x2c4] ;  /* 0x0002c400012e7983 */ /* 0x0001680000300800 */
[----:B------:R0:W5:Y:S04]  /*2610*/  LDL.LU R47, [R1+0x2c0] ;  /* 0x0002c000012f7983 */ /* 0x0001680000300800 */
[----:B------:R0:W5:Y:S01]  /*2620*/  LDL.LU R44, [R1+0x2bc] ;  /* 0x0002bc00012c7983 */ /* 0x0001620000300800 */
[----:B------:R-:W-:-:S03]  /*2630*/  FADD R0, R0, |R13| ;  /* 0x4000000d00007221 */ /* 0x000fc60000000000 */
[----:B------:R-:W-:Y:S04]  /*2640*/  STL [R1+0x204], R251 ;  /* 0x000204fb01007387 */ /* 0x000fe80000100800 */
[----:B------:R0:W5:Y:S04]  /*2650*/  LDL.LU R45, [R1+0x2b8] ;  /* 0x0002b800012d7983 */ /* 0x0001680000300800 */
[----:B------:R0:W5:Y:S04]  /*2660*/  LDL.LU R42, [R1+0x2b4] ;  /* 0x0002b400012a7983 */ /* 0x0001680000300800 */
[----:B------:R4:W-:Y:S01]  /*2670*/  STL [R1+0x20c], R250 ;  /* 0x00020cfa01007387 */ /* 0x0009e20000100800 */
[----:B------:R-:W-:-:S03]  /*2680*/  FADD R0, R0, |R10| ;  /* 0x4000000a00007221 */ /* 0x000fc60000000000 */
[----:B------:R0:W5:Y:S04]  /*2690*/  LDL.LU R43, [R1+0x2b0] ;  /* 0x0002b000012b7983 */ /* 0x0001680000300800 */
[----:B------:R0:W5:Y:S04]  /*26a0*/  LDL.LU R40, [R1+0x2ac] ;  /* 0x0002ac0001287983 */ /* 0x0001680000300800 */
[----:B------:R0:W5:Y:S04]  /*26b0*/  LDL.LU R41, [R1+0x2a8] ;  /* 0x0002a80001297983 */ /* 0x0001680000300800 */
[----:B------:R0:W5:Y:S01]  /*26c0*/  LDL.LU R38, [R1+0x2a4] ;  /* 0x0002a40001267983 */ /* 0x0001620000300800 */
        /* <DEDUP_REMOVED lines=33> */
[----:B-1----:R1:W5:Y:S04]  /*28e0*/  LDL.LU R13, [R1+0x238] ;  /* 0x00023800010d7983 */ /* 0x0023680000300800 */
[----:B--2---:R1:W5:Y:S01]  /*28f0*/  LDL.LU R10, [R1+0x234] ;  /* 0x00023400010a7983 */ /* 0x0043620000300800 */
[----:B------:R-:W-:-:S03]  /*2900*/  FADD R0, R0, |R2| ;  /* 0x4000000200007221 */ /* 0x000fc60000000000 */
[----:B0-----:R1:W5:Y:S04]  /*2910*/  LDL.LU R11, [R1+0x230] ;  /* 0x00023000010b7983 */ /* 0x0013680000300800 */
[----:B------:R1:W5:Y:S04]  /*2920*/  LDL.LU R8, [R1+0x22c] ;  /* 0x00022c0001087983 */ /* 0x0003680000300800 */
[----:B---3--:R1:W5:Y:S04]  /*2930*/  LDL.LU R9, [R1+0x228] ;  /* 0x0002280001097983 */ /* 0x0083680000300800 */
[----:B------:R1:W5:Y:S01]  /*2940*/  LDL.LU R6, [R1+0x224] ;  /* 0x0002240001067983 */ /* 0x0003620000300800 */
[----:B------:R-:W-:-:S03]  /*2950*/  FADD R0, R0, |R3| ;  /* 0x4000000300007221 */ /* 0x000fc60000000000 */
[----:B------:R1:W5:Y:S04]  /*2960*/  LDL.LU R7, [R1+0x220] ;  /* 0x0002200001077983 */ /* 0x0003680000300800 */
[----:B----4-:R1:W5:Y:S04]  /*2970*/  LDL.LU R4, [R1+0x21c] ;  /* 0x00021c0001047983 */ /* 0x0103680000300800 */
[----:B------:R1:W5:Y:S04]  /*2980*/  LDL.LU R5, [R1+0x218] ;  /* 0x0002180001057983 */ /* 0x0003680000300800 */
[----:B------:R1:W5:Y:S04]  /*2990*/  LDL.LU R2, [R1+0x214] ;  /* 0x0002140001027983 */ /* 0x0003680000300800 */
[----:B------:R1:W5:Y:S01]  /*29a0*/  LDL.LU R3, [R1+0x210] ;  /* 0x0002100001037983 */ /* 0x0003620000300800 */
[----:B------:R-:W-:-:S04]  /*29b0*/  FADD R0, R0, |R252| ;  /* 0x400000fc00007221 */ /* 0x000fc80000000000 */
[----:B------:R-:W-:-:S04]  /*29c0*/  FADD R0, R0, |R251| ;  /* 0x400000fb00007221 */ /* 0x000fc80000000000 */
[----:B------:R-:W-:-:S05]  /*29d0*/  FADD R0, R0, |R250| ;  /* 0x400000fa00007221 */ /* 0x000fca0000000000 */
[----:B------:R-:W-:-:S04]  /*29e0*/  IADD3 R250, PT, PT, R0, 0x1800000, RZ ;  /* 0x0180000000fa7810 */ /* 0x000fc80007ffe0ff */
[----:B------:R-:W-:-:S04]  /*29f0*/  LOP3.LUT R250, R250, 0x7f800000, RZ, 0xc0, !PT ;  /* 0x7f800000fafa7812 */ /* 0x000fc800078ec0ff */
[----:B------:R-:W-:Y:S01]  /*2a00*/  ISETP.GT.U32.AND P0, PT, R250, 0x1ffffff, PT ;  /* 0x01fffffffa00780c */ /* 0x000fe20003f04070 */
[----:B------:R-:W-:-:S12]  /*2a10*/  BSSY.RECONVERGENT B0, `(.L_x_0) ;  /* 0x0000008000007945 */ /* 0x000fd80003800200 */
[----:B-1----:R-:W-:Y:S05]  /*2a20*/  @P0 BRA `(.L_x_1) ;  /* 0x0000000000080947 */ /* 0x002fea0003800000 */
[----:B-----5:R-:W-:Y:S05]  /*2a30*/  CALL.REL.NOINC `($__internal_0_$__cuda_sm20_rcp_rn_f32_slowpath) ;  /* 0x0000002400847944 */ /* 0x020fea0003c00000 */
[----:B------:R-:W-:Y:S05]  /*2a40*/  BRA `(.L_x_2) ;  /* 0x0000000000107947 */ /* 0x000fea0003800000 */
.L_x_1:
[----:B------:R-:W0:Y:S02]  /*2a50*/  MUFU.RCP R250, R0 ;  /* 0x0000000000fa7308 */ /* 0x000e240000001000 */
[----:B0-----:R-:W-:-:S04]  /*2a60*/  FFMA R0, R0, R250, -1 ;  /* 0xbf80000000007423 */ /* 0x001fc800000000fa */
[----:B------:R-:W-:-:S04]  /*2a70*/  FADD.FTZ R0, -R0, -RZ ;  /* 0x800000ff00007221 */ /* 0x000fc80000010100 */
[----:B------:R-:W-:-:S07]  /*2a80*/  FFMA R0, R250, R0, R250 ;  /* 0x00000000fa007223 */ /* 0x000fce00000000fa */
.L_x_2:
[----:B------:R-:W-:Y:S05]  /*2a90*/  BSYNC.RECONVERGENT B0 ;  /* 0x0000000000007941 */ /* 0x000fea0003800200 */
.L_x_0:
[----:B------:R-:W2:Y:S04]  /*2aa0*/  LDL.LU R250, [R1+0x1e0] ;  /* 0x0001e00001fa7983 */ /* 0x000ea80000300800 */
[----:B------:R-:W3:Y:S04]  /*2ab0*/  LDL.LU R252, [R1+0x1bc] ;  /* 0x0001bc0001fc7983 */ /* 0x000ee80000300800 */
[----:B------:R-:W4:Y:S04]  /*2ac0*/  LDL.LU R251, [R1+0x1b8] ;  /* 0x0001b80001fb7983 */ /* 0x000f280000300800 */
[----:B------:R0:W-:Y:S04]  /*2ad0*/  STL [R1+0x3b4], R144 ;  /* 0x0003b49001007387 */ /* 0x0001e80000100800 */
[----:B0-----:R-:W3:Y:S04]  /*2ae0*/  LDL.LU R144, [R1+0x1c0] ;  /* 0x0001c00001907983 */ /* 0x001ee80000300800 */
[----:B------:R-:W-:Y:S04]  /*2af0*/  STL [R1+0x3b0], R145 ;  /* 0x0003b09101007387 */ /* 0x000fe80000100800 */
[----:B------:R-:W-:Y:S04]  /*2b00*/  STL [R1+0x3ac], R146 ;  /* 0x0003ac9201007387 */ /* 0x000fe80000100800 */
[----:B------:R0:W-:Y:S04]  /*2b10*/  STL [R1+0x3a8], R147 ;  /* 0x0003a89301007387 */ /* 0x0001e80000100800 */
[----:B0-----:R-:W4:Y:S04]  /*2b20*/  LDL.LU R147, [R1+0x1d8] ;  /* 0x0001d80001937983 */ /* 0x001f280000300800 */
[----:B------:R-:W-:Y:S04]  /*2b30*/  STL [R1+0x3a4], R148 ;  /* 0x0003a49401007387 */ /* 0x000fe80000100800 */
[----:B------:R0:W-:Y:S04]  /*2b40*/  STL [R1+0x3a0], R149 ;  /* 0x0003a09501007387 */ /* 0x0001e80000100800 */
[----:B0-----:R-:W3:Y:S04]  /*2b50*/  LDL.LU R149, [R1+0x1c4] ;  /* 0x0001c40001957983 */ /* 0x001ee80000300800 */
[----:B------:R0:W-:Y:S04]  /*2b60*/  STL [R1+0x39c], R150 ;  /* 0x00039c9601007387 */ /* 0x0001e80000100800 */
[----:B0-----:R-:W3:Y:S04]  /*2b70*/  LDL.LU R150, [R1+0x1d0] ;  /* 0x0001d00001967983 */ /* 0x001ee80000300800 */
[----:B------:R0:W-:Y:S04]  /*2b80*/  STL [R1+0x398], R151 ;  /* 0x0003989701007387 */ /* 0x0001e80000100800 */
[----:B0-----:R-:W3:Y:S04]  /*2b90*/  LDL.LU R151, [R1+0x1cc] ;  /* 0x0001cc0001977983 */ /* 0x001ee80000300800 */
[----:B------:R-:W-:Y:S04]  /*2ba0*/  STL [R1+0x394], R152 ;  /* 0x0003949801007387 */ /* 0x000fe80000100800 */
[----:B------:R0:W-:Y:S04]  /*2bb0*/  STL [R1+0x390], R153 ;  /* 0x0003909901007387 */ /* 0x0001e80000100800 */
[----:B0-----:R-:W3:Y:S04]  /*2bc0*/  LDL.LU R153, [R1+0x1c8] ;  /* 0x0001c80001997983 */ /* 0x001ee80000300800 */
[----:B------:R-:W-:Y:S04]  /*2bd0*/  STL [R1+0x38c], R154 ;  /* 0x00038c9a01007387 */ /* 0x000fe80000100800 */
[----:B------:R0:W-:Y:S04]  /*2be0*/  STL [R1+0x388], R155 ;  /* 0x0003889b01007387 */ /* 0x0001e80000100800 */
[----:B0-----:R-:W3:Y:S04]  /*2bf0*/  LDL.LU.64 R154, [R1] ;  /* 0x00000000019a7983 */ /* 0x001ee80000300a00 */
[----:B------:R-:W-:Y:S04]  /*2c00*/  STL [R1+0x384], R156 ;  /* 0x0003849c01007387 */ /* 0x000fe80000100800 */
[----:B------:R0:W-:Y:S04]  /*2c10*/  STL [R1+0x380], R157 ;  /* 0x0003809d01007387 */ /* 0x0001e80000100800 */
[----:B0-----:R-:W3:Y:S04]  /*2c20*/  LDL.LU.64 R156, [R1+0x8] ;  /* 0x00000800019c7983 */ /* 0x001ee80000300a00 */
[----:B------:R0:W-:Y:S04]  /*2c30*/  STL [R1+0x37c], R158 ;  /* 0x00037c9e01007387 */ /* 0x0001e80000100800 */
[----:B------:R1:W-:Y:S04]  /*2c40*/  STL [R1+0x378], R159 ;  /* 0x0003789f01007387 */ /* 0x0003e80000100800 */
[----:B------:R-:W-:Y:S01]  /*2c50*/  STL [R1+0x374], R160 ;  /* 0x000374a001007387 */ /* 0x000fe20000100800 */
[----:B0-----:R-:W1:Y:S03]  /*2c60*/  LDC R158, c[0x0][0x388] ;  /* 0x0000e200ff9e7b82 */ /* 0x001e660000000800 */
[----:B------:R-:W-:Y:S04]  /*2c70*/  STL [R1+0x370], R161 ;  /* 0x000370a101007387 */ /* 0x000fe80000100800 */
        /* <DEDUP_REMOVED lines=34> */
[----:B------:R-:W-:Y:S01]  /*2ea0*/  STL [R1+0x2e4], R196 ;  /* 0x0002e4c401007387 */ /* 0x000fe20000100800 */
[----:B--2---:R-:W-:-:S03]  /*2eb0*/  FMUL R250, R250, R0 ;  /* 0x00000000fafa7220 */ /* 0x004fc60000400000 */
        /* <DEDUP_REMOVED lines=50> */
[----:B-1---5:R-:W-:-:S03]  /*31e0*/  IMAD.WIDE R158, R158, 0x4, R2 ;  /* 0x000000049e9e7825 */ /* 0x022fc600078e0202 */
[----:B------:R-:W-:Y:S04]  /*31f0*/  STL [R1+0x218], R247 ;  /* 0x000218f701007387 */ /* 0x000fe80000100800 */
[----:B------:R-:W-:Y:S04]  /*3200*/  STL [R1+0x214], R248 ;  /* 0x000214f801007387 */ /* 0x000fe80000100800 */
[----:B------:R-:W-:Y:S04]  /*3210*/  STL [R1+0x210], R249 ;  /* 0x000210f901007387 */ /* 0x000fe80000100800 */
[----:B------:R-:W2:Y:S04]  /*3220*/  LDL.LU R145, [R1+0x1b4] ;  /* 0x0001b40001917983 */ /* 0x000ea80000300800 */
[----:B------:R4:W-:Y:S04]  /*3230*/  STG.E desc[UR4][R2.64], R250 ;  /* 0x000000fa02007986 */ /* 0x0009e8000c101904 */
[----:B------:R-:W2:Y:S01]  /*3240*/  LDL.LU R146, [R1+0x1b0] ;  /* 0x0001b00001927983 */ /* 0x000ea20000300800 */
[----:B----4-:R-:W-:-:S03]  /*3250*/  FMUL R2, R147, R0 ;  /* 0x0000000093027220 */ /* 0x010fc60000400000 */
[----:B------:R-:W4:Y:S04]  /*3260*/  LDL.LU R147, [R1+0x1ac] ;  /* 0x0001ac0001937983 */ /* 0x000f280000300800 */
[----:B------:R-:W4:Y:S04]  /*3270*/  LDL.LU R148, [R1+0x1a8] ;  /* 0x0001a80001947983 */ /* 0x000f280000300800 */
[----:B------:R-:W2:Y:S04]  /*3280*/  LDL.LU R3, [R1+0x1a4] ;  /* 0x0001a40001037983 */ /* 0x000ea80000300800 */
[----:B------:R3:W-:Y:S02]  /*3290*/  STG.E desc[UR4][R158.64], R2 ;  /* 0x000000029e007986 */ /* 0x0007e4000c101904 */
[----:B---3--:R-:W-:-:S02]  /*32a0*/  FMUL R2, R150, R0 ;  /* 0x0000000096027220 */ /* 0x008fc40000400000 */
[----:B------:R-:W3:Y:S04]  /*32b0*/  LDL.LU R150, [R1+0x1a0] ;  /* 0x0001a00001967983 */ /* 0x000ee80000300800 */
[----:B------:R0:W-:Y:S02]  /*32c0*/  STG.E desc[UR4][R156.64], R2 ;  /* 0x000000029c007986 */ /* 0x0001e4000c101904 */
[-C--:B0-----:R-:W-:Y:S02]  /*32d0*/  FMUL R2, R151, R0.reuse ;  /* 0x0000000097027220 */ /* 0x081fe40000400000 */
[----:B------:R-:W3:Y:S04]  /*32e0*/  LDL.LU R151, [R1+0x19c] ;  /* 0x00019c0001977983 */ /* 0x000ee80000300800 */
[----:B------:R0:W-:Y:S04]  /*32f0*/  STG.E desc[UR4][R154.64], R2 ;  /* 0x000000029a007986 */ /* 0x0001e8000c101904 */
[----:B------:R-:W3:Y:S01]  /*3300*/  LDL.LU R152, [R1+0x198] ;  /* 0x0001980001987983 */ /* 0x000ee20000300800 */
[----:B0-----:R-:W0:Y:S01]  /*3310*/  LDC R154, c[0x0][0x388] ;  /* 0x0000e200ff9a7b82 */ /* 0x001e220000000800 */
[----:B------:R-:W-:-:S02]  /*3320*/  FMUL R2, R153, R0 ;  /* 0x0000000099027220 */ /* 0x000fc40000400000 */
[----:B------:R-:W3:Y:S04]  /*3330*/  LDL.LU R153, [R1+0x194] ;  /* 0x0001940001997983 */ /* 0x000ee80000300800 */
[----:B------:R1:W-:Y:S02]  /*3340*/  STG.E desc[UR4][R4.64], R2 ;  /* 0x0000000204007986 */ /* 0x0003e4000c101904 */
[----:B-1----:R-:W-:-:S05]  /*3350*/  FMUL R2, R149, R0 ;  /* 0x0000000095027220 */ /* 0x002fca0000400000 */
[----:B------:R1:W-:Y:S01]  /*3360*/  STG.E desc[UR4][R6.64], R2 ;  /* 0x0000000206007986 */ /* 0x0003e2000c101904 */
[----:B0-----:R-:W-:-:S04]  /*3370*/  IMAD.WIDE R154, R154, 0x4, R6 ;  /* 0x000000049a9a7825 */ /* 0x001fc800078e0206 */
[-C--:B-1----:R-:W-:Y:S02]  /*3380*/  FMUL R2, R144, R0.reuse ;  /* 0x0000000090027220 */ /* 0x082fe40000400000 */
[----:B------:R-:W4:Y:S04]  /*3390*/  LDL.LU R144, [R1+0x190] ;  /* 0x0001900001907983 */ /* 0x000f280000300800 */
[----:B------:R0:W-:Y:S02]  /*33a0*/  STG.E desc[UR4][R154.64], R2 ;  /* 0x000000029a007986 */ /* 0x0001e4000c101904 */
[-C--:B0-----:R-:W-:Y:S02]  /*33b0*/  FMUL R2, R252, R0.reuse ;  /* 0x00000000fc027220 */ /* 0x081fe40000400000 */
[----:B------:R-:W3:Y:S04]  /*33c0*/  LDL.LU R155, [R1+0x18c] ;  /* 0x00018c00019b7983 */ /* 0x000ee80000300800 */
[----:B------:R-:W3:Y:S04]  /*33d0*/  LDL.LU R156, [R1+0x188] ;  /* 0x00018800019c7983 */ /* 0x000ee80000300800 */
[----:B------:R0:W-:Y:S04]  /*33e0*/  STG.E desc[UR4][R8.64], R2 ;  /* 0x0000000208007986 */ /* 0x0001e8000c101904 */
[----:B0-----:R-:W3:Y:S01]  /*33f0*/  LDL.LU R9, [R1+0x184] ;  /* 0x0001840001097983 */ /* 0x001ee20000300800 */
[----:B------:R-:W-:-:S03]  /*3400*/  FMUL R2, R251, R0 ;  /* 0x00000000fb027220 */ /* 0x000fc60000400000 */
[----:B------:R-:W3:Y:S04]  /*3410*/  LDL.LU R8, [R1+0x180] ;  /* 0x0001800001087983 */ /* 0x000ee80000300800 */
[----:B------:R-:W3:Y:S04]  /*3420*/  LDL.LU R7, [R1+0x17c] ;  /* 0x00017c0001077983 */ /* 0x000ee80000300800 */
[----:B------:R-:W3:Y:S04]  /*3430*/  LDL.LU R6, [R1+0x178] ;  /* 0x0001780001067983 */ /* 0x000ee80000300800 */
[----:B------:R-:W3:Y:S04]  /*3440*/  LDL.LU R5, [R1+0x174] ;  /* 0x0001740001057983 */ /* 0x000ee80000300800 */
[----:B------:R-:W3:Y:S04]  /*3450*/  LDL.LU R4, [R1+0x170] ;  /* 0x0001700001047983 */ /* 0x000ee80000300800 */
[----:B------:R0:W-:Y:S01]  /*3460*/  STG.E desc[UR4][R10.64], R2 ;  /* 0x000000020a007986 */ /* 0x0001e2000c101904 */
[----:B--2---:R-:W-:-:S03]  /*3470*/  FMUL R149, R3, R0 ;  /* 0x0000000003957220 */ /* 0x004fc60000400000 */
[----:B------:R-:W2:Y:S04]  /*3480*/  LDL.LU R3, [R1+0x16c] ;  /* 0x00016c0001037983 */ /* 0x000ea80000300800 */
[----:B0-----:R-:W2:Y:S04]  /*3490*/  LDL.LU R2, [R1+0x168] ;  /* 0x0001680001027983 */ /* 0x001ea80000300800 */
[----:B------:R-:W2:Y:S04]  /*34a0*/  LDL.LU R165, [R1+0x164] ;  /* 0x0001640001a57983 */ /* 0x000ea80000300800 */
[----:B------:R-:W2:Y:S04]  /*34b0*/  LDL.LU R166, [R1+0x160] ;  /* 0x0001600001a67983 */ /* 0x000ea80000300800 */
[----:B------:R-:W2:Y:S04]  /*34c0*/  LDL.LU R167, [R1+0x15c] ;  /* 0x00015c0001a77983 */ /* 0x000ea80000300800 */
[----:B------:R-:W2:Y:S04]  /*34d0*/  LDL.LU R168, [R1+0x158] ;  /* 0x0001580001a87983 */ /* 0x000ea80000300800 */
[----:B------:R-:W2:Y:S04]  /*34e0*/  LDL.LU R169, [R1+0x154] ;  /* 0x0001540001a97983 */ /* 0x000ea80000300800 */
[----:B------:R-:W2:Y:S04]  /*34f0*/  LDL.LU R170, [R1+0x150] ;  /* 0x0001500001aa7983 */ /* 0x000ea80000300800 */
[----:B------:R-:W2:Y:S01]  /*3500*/  LDL.LU R171, [R1+0x14c] ;  /* 0x00014c0001ab7983 */ /* 0x000ea20000300800 */
[----:B----4-:R-:W-:-:S03]  /*3510*/  FMUL R154, R144, R0 ;  /* 0x00000000909a7220 */ /* 0x010fc60000400000 */
[----:B------:R-:W4:Y:S04]  /*3520*/  LDL.LU R144, [R1+0x148] ;  /* 0x0001480001907983 */ /* 0x000f280000300800 */
[----:B------:R-:W4:Y:S04]  /*3530*/  LDL.LU R11, [R1+0x144] ;  /* 0x00014400010b7983 */ /* 0x000f280000300800 */
[----:B------:R-:W4:Y:S01]  /*3540*/  LDL.LU R10, [R1+0x140] ;  /* 0x00014000010a7983 */ /* 0x000f220000300800 */
[----:B---3--:R-:W-:-:S03]  /*3550*/  FMUL R157, R9, R0 ;  /* 0x00000000099d7220 */ /* 0x008fc60000400000 */
[----:B------:R-:W3:Y:S01]  /*3560*/  LDL.LU R9, [R1+0x13c] ;  /* 0x00013c0001097983 */ /* 0x000ee20000300800 */
[----:B------:R-:W-:-:S03]  /*3570*/  FMUL R158, R8, R0 ;  /* 0x00000000089e7220 */ /* 0x000fc60000400000 */
        /* <DEDUP_REMOVED lines=9> */
[----:B--2---:R-:W-:-:S03]  /*3610*/  FMUL R163, R3, R0 ;  /* 0x0000000003a37220 */ /* 0x004fc60000400000 */
[----:B------:R-:W2:Y:S01]  /*3620*/  LDL.LU R3, [R1+0x124] ;  /* 0x0001240001037983 */ /* 0x000ea20000300800 */
[----:B------:R-:W-:-:S03]  /*3630*/  FMUL R164, R2, R0 ;  /* 0x0000000002a47220 */ /* 0x000fc60000400000 */
[----:B------:R-:W2:Y:S04]  /*3640*/  LDL.LU R2, [R1+0x120] ;  /* 0x0001200001027983 */ /* 0x000ea80000300800 */
[----:B------:R-:W2:Y:S04]  /*3650*/  LDL.LU R183, [R1+0x11c] ;  /* 0x00011c0001b77983 */ /* 0x000ea80000300800 */
[----:B------:R-:W2:Y:S04]  /*3660*/  LDL.LU R184, [R1+0x118] ;  /* 0x0001180001b87983 */ /* 0x000ea80000300800 */
[----:B------:R-:W2:Y:S01]  /*3670*/  LDL.LU R185, [R1+0x114] ;  /* 0x0001140001b97983 */ /* 0x000ea20000300800 */
[----:B----4-:R-:W-:-:S03]  /*3680*/  FMUL R172, R144, R0 ;  /* 0x0000000090ac7220 */ /* 0x010fc60000400000 */
[----:B------:R-:W4:Y:S01]  /*3690*/  LDL.LU R144, [R1+0x110] ;  /* 0x0001100001907983 */ /* 0x000f220000300800 */
[----:B------:R-:W-:-:S03]  /*36a0*/  FMUL R173, R11, R0 ;  /* 0x000000000bad7220 */ /* 0x000fc60000400000 */
[----:B------:R-:W4:Y:S01]  /*36b0*/  LDL.LU R11, [R1+0x10c] ;  /* 0x00010c00010b7983 */ /* 0x000f220000300800 */
[----:B------:R-:W-:-:S03]  /*36c0*/  FMUL R174, R10, R0 ;  /* 0x000000000aae7220 */ /* 0x000fc60000400000 */
        /* <DEDUP_REMOVED lines=110> */
[-C--:B------:R-:W-:Y:S01]  /*3db0*/  FMUL R236, R144, R0.reuse ;  /* 0x0000000090ec7220 */ /* 0x080fe20000400000 */
[-C--:B---3--:R-:W-:Y:S02]  /*3dc0*/  FMUL R239, R9, R0.reuse ;  /* 0x0000000009ef7220 */ /* 0x088fe40000400000 */
        /* <DEDUP_REMOVED lines=15> */
[----:B------:R-:W2:Y:S01]  /*3ec0*/  LDL.LU R144, [R1+0x20c] ;  /* 0x00020c0001907983 */ /* 0x000ea20000300800 */
[-C--:B------:R-:W-:Y:S01]  /*3ed0*/  FMUL R145, R145, R0.reuse ;  /* 0x0000000091917220 */ /* 0x080fe20000400000 */
        /* <DEDUP_REMOVED lines=42> */
[----:B------:R0:W-:Y:S04]  /*4180*/  STG.E desc[UR4][R12.64], R145 ;  /* 0x000000910c007986 */ /* 0x0001e8000c101904 */
[----:B------:R1:W-:Y:S04]  /*4190*/  STG.E desc[UR4][R14.64], R146 ;  /* 0x000000920e007986 */ /* 0x0003e8000c101904 */
[----:B------:R1:W-:Y:S04]  /*41a0*/  STG.E desc[UR4][R16.64], R147 ;  /* 0x0000009310007986 */ /* 0x0003e8000c101904 */
[----:B------:R1:W-:Y:S04]  /*41b0*/  STG.E desc[UR4][R18.64], R148 ;  /* 0x0000009412007986 */ /* 0x0003e8000c101904 */
[----:B------:R1:W-:Y:S04]  /*41c0*/  STG.E desc[UR4][R20.64], R149 ;  /* 0x0000009514007986 */ /* 0x0003e8000c101904 */
[----:B------:R1:W-:Y:S04]  /*41d0*/  STG.E desc[UR4][R22.64], R150 ;  /* 0x0000009616007986 */ /* 0x0003e8000c101904 */
[----:B------:R1:W-:Y:S04]  /*41e0*/  STG.E desc[UR4][R24.64], R151 ;  /* 0x0000009718007986 */ /* 0x0003e8000c101904 */
[----:B------:R1:W-:Y:S01]  /*41f0*/  STG.E desc[UR4][R26.64], R152 ;  /* 0x000000981a007986 */ /* 0x0003e2000c101904 */
[-C--:B----4-:R-:W-:Y:S01]  /*4200*/  FMUL R11, R11, R0.reuse ;  /* 0x000000000b0b7220 */ /* 0x090fe20000400000 */
[----:B------:R-:W-:-:S02]  /*4210*/  FMUL R10, R10, R0 ;  /* 0x000000000a0a7220 */ /* 0x000fc40000400000 */
[----:B------:R4:W-:Y:S04]  /*4220*/  STG.E desc[UR4][R28.64], R153 ;  /* 0x000000991c007986 */ /* 0x0009e8000c101904 */
[----:B------:R4:W-:Y:S04]  /*4230*/  STG.E desc[UR4][R30.64], R154 ;  /* 0x0000009a1e007986 */ /* 0x0009e8000c101904 */
[----:B------:R4:W-:Y:S04]  /*4240*/  STG.E desc[UR4][R32.64], R155 ;  /* 0x0000009b20007986 */ /* 0x0009e8000c101904 */
[----:B------:R4:W-:Y:S01]  /*4250*/  STG.E desc[UR4][R34.64], R156 ;  /* 0x0000009c22007986 */ /* 0x0009e2000c101904 */
[-C--:B---3--:R-:W-:Y:S01]  /*4260*/  FMUL R9, R9, R0.reuse ;  /* 0x0000000009097220 */ /* 0x088fe20000400000 */
        /* <DEDUP_REMOVED lines=14> */
[-C--:B--2---:R-:W-:Y:S01]  /*4350*/  FMUL R3, R3, R0.reuse ;  /* 0x0000000003037220 */ /* 0x084fe20000400000 */
[-C--:B------:R-:W-:Y:S01]  /*4360*/  FMUL R2, R2, R0.reuse ;  /* 0x0000000002027220 */ /* 0x080fe20000400000 */
[----:B------:R-:W-:-:S02]  /*4370*/  FMUL R0, R144, R0 ;  /* 0x0000000090007220 */ /* 0x000fc40000400000 */
[----:B------:R-:W2:Y:S04]  /*4380*/  LDL.LU R144, [R1+0x3b4] ;  /* 0x0003b40001907983 */ /* 0x000ea80000300800 */
[----:B0-----:R-:W2:Y:S04]  /*4390*/  LDL.LU R145, [R1+0x3b0] ;  /* 0x0003b00001917983 */ /* 0x001ea80000300800 */
[----:B-1----:R-:W2:Y:S04]  /*43a0*/  LDL.LU R146, [R1+0x3ac] ;  /* 0x0003ac0001927983 */ /* 0x002ea80000300800 */
[----:B------:R-:W2:Y:S04]  /*43b0*/  LDL.LU R147, [R1+0x3a8] ;  /* 0x0003a80001937983 */ /* 0x000ea80000300800 */
[----:B------:R-:W2:Y:S04]  /*43c0*/  LDL.LU R148, [R1+0x3a4] ;  /* 0x0003a40001947983 */ /* 0x000ea80000300800 */
[----:B------:R-:W2:Y:S04]  /*43d0*/  LDL.LU R149, [R1+0x3a0] ;  /* 0x0003a00001957983 */ /* 0x000ea80000300800 */
[----:B------:R-:W2:Y:S04]  /*43e0*/  LDL.LU R150, [R1+0x39c] ;  /* 0x00039c0001967983 */ /* 0x000ea80000300800 */
[----:B------:R-:W2:Y:S04]  /*43f0*/  LDL.LU R151, [R1+0x398] ;  /* 0x0003980001977983 */ /* 0x000ea80000300800 */
[----:B------:R-:W2:Y:S04]  /*4400*/  LDL.LU R152, [R1+0x394] ;  /* 0x0003940001987983 */ /* 0x000ea80000300800 */
[----:B----4-:R-:W4:Y:S04]  /*4410*/  LDL.LU R153, [R1+0x390] ;  /* 0x0003900001997983 */ /* 0x010f280000300800 */
[----:B------:R-:W4:Y:S04]  /*4420*/  LDL.LU R154, [R1+0x38c] ;  /* 0x00038c00019a7983 */ /* 0x000f280000300800 */
[----:B------:R-:W4:Y:S04]  /*4430*/  LDL.LU R155, [R1+0x388] ;  /* 0x00038800019b7983 */ /* 0x000f280000300800 */
[----:B------:R-:W4:Y:S04]  /*4440*/  LDL.LU R156, [R1+0x384] ;  /* 0x00038400019c7983 */ /* 0x000f280000300800 */
[----:B---3--:R-:W3:Y:S04]  /*4450*/  LDL.LU R157, [R1+0x380] ;  /* 0x00038000019d7983 */ /* 0x008ee80000300800 */
[----:B------:R-:W3:Y:S04]  /*4460*/  LDL.LU R158, [R1+0x37c] ;  /* 0x00037c00019e7983 */ /* 0x000ee80000300800 */
[----:B------:R-:W3:Y:S04]  /*4470*/  LDL.LU R159, [R1+0x378] ;  /* 0x00037800019f7983 */ /* 0x000ee80000300800 */
[----:B------:R-:W3:Y:S04]  /*4480*/  LDL.LU R160, [R1+0x374] ;  /* 0x0003740001a07983 */ /* 0x000ee80000300800 */
[----:B------:R-:W3:Y:S04]  /*4490*/  LDL.LU R161, [R1+0x370] ;  /* 0x0003700001a17983 */ /* 0x000ee80000300800 */
[----:B------:R-:W3:Y:S04]  /*44a0*/  LDL.LU R162, [R1+0x36c] ;  /* 0x00036c0001a27983 */ /* 0x000ee80000300800 */
[----:B------:R-:W3:Y:S04]  /*44b0*/  LDL.LU R163, [R1+0x368] ;  /* 0x0003680001a37983 */ /* 0x000ee80000300800 */
[----:B------:R-:W3:Y:S04]  /*44c0*/  LDL.LU R164, [R1+0x364] ;  /* 0x0003640001a47983 */ /* 0x000ee80000300800 */
[----:B------:R-:W3:Y:S04]  /*44d0*/  LDL.LU R165, [R1+0x360] ;  /* 0x0003600001a57983 */ /* 0x000ee80000300800 */
[----:B------:R0:W-:Y:S04]  /*44e0*/  STG.E desc[UR4][R54.64], R166 ;  /* 0x000000a636007986 */ /* 0x0001e8000c101904 */
[----:B------:R1:W-:Y:S04]  /*44f0*/  STG.E desc[UR4][R56.64], R167 ;  /* 0x000000a738007986 */ /* 0x0003e8000c101904 */
[----:B------:R1:W-:Y:S04]  /*4500*/  STG.E desc[UR4][R58.64], R168 ;  /* 0x000000a83a007986 */ /* 0x0003e8000c101904 */
[----:B0-----:R-:W3:Y:S04]  /*4510*/  LDL.LU R166, [R1+0x35c] ;  /* 0x00035c0001a67983 */ /* 0x001ee80000300800 */
[----:B-1----:R-:W3:Y:S04]  /*4520*/  LDL.LU R167, [R1+0x358] ;  /* 0x0003580001a77983 */ /* 0x002ee80000300800 */
        /* <DEDUP_REMOVED lines=60> */
[----:B--2---:R-:W2:Y:S04]  /*48f0*/  LDL.LU R198, [R1+0x2dc] ;  /* 0x0002dc0001c67983 */ /* 0x004ea80000300800 */
[----:B------:R0:W-:Y:S04]  /*4900*/  STG.E desc[UR4][R120.64], R199 ;  /* 0x000000c778007986 */ /* 0x0001e8000c101904 */
[----:B------:R1:W-:Y:S04]  /*4910*/  STG.E desc[UR4][R122.64], R200 ;  /* 0x000000c87a007986 */ /* 0x0003e8000c101904 */
[----:B------:R4:W-:Y:S04]  /*4920*/  STG.E desc[UR4][R124.64], R201 ;  /* 0x000000c97c007986 */ /* 0x0009e8000c101904 */
[----:B0-----:R-:W2:Y:S04]  /*4930*/  LDL.LU R199, [R1+0x2d8] ;  /* 0x0002d80001c77983 */ /* 0x001ea80000300800 */
[----:B-1----:R-:W2:Y:S04]  /*4940*/  LDL.LU R200, [R1+0x2d4] ;  /* 0x0002d40001c87983 */ /* 0x002ea80000300800 */
[----:B----4-:R-:W4:Y:S04]  /*4950*/  LDL.LU R201, [R1+0x2d0] ;  /* 0x0002d00001c97983 */ /* 0x010f280000300800 */
[----:B------:R0:W-:Y:S04]  /*4960*/  STG.E desc[UR4][R126.64], R202 ;  /* 0x000000ca7e007986 */ /* 0x0001e8000c101904 */
[----:B------:R1:W-:Y:S04]  /*4970*/  STG.E desc[UR4][R128.64], R203 ;  /* 0x000000cb80007986 */ /* 0x0003e8000c101904 */
[----:B------:R1:W-:Y:S04]  /*4980*/  STG.E desc[UR4][R130.64], R204 ;  /* 0x000000cc82007986 */ /* 0x0003e8000c101904 */
[----:B0-----:R-:W4:Y:S04]  /*4990*/  LDL.LU R202, [R1+0x2cc] ;  /* 0x0002cc0001ca7983 */ /* 0x001f280000300800 */
[----:B-1----:R-:W4:Y:S04]  /*49a0*/  LDL.LU R203, [R1+0x2c8] ;  /* 0x0002c80001cb7983 */ /* 0x002f280000300800 */
[----:B------:R-:W4:Y:S04]  /*49b0*/  LDL.LU R204, [R1+0x2c4] ;  /* 0x0002c40001cc7983 */ /* 0x000f280000300800 */
        /* <DEDUP_REMOVED lines=24> */
[----:B---3--:R0:W-:Y:S04]  /*4b40*/  STG.E desc[UR4][R156.64], R217 ;  /* 0x000000d99c007986 */ /* 0x0081e8000c101904 */
[----:B------:R1:W-:Y:S04]  /*4b50*/  STG.E desc[UR4][R158.64], R218 ;  /* 0x000000da9e007986 */ /* 0x0003e8000c101904 */
[----:B------:R3:W-:Y:S04]  /*4b60*/  STG.E desc[UR4][R160.64], R219 ;  /* 0x000000dba0007986 */ /* 0x0007e8000c101904 */
[----:B0-----:R-:W4:Y:S04]  /*4b70*/  LDL.LU R217, [R1+0x290] ;  /* 0x0002900001d97983 */ /* 0x001f280000300800 */
[----:B-1----:R-:W4:Y:S04]  /*4b80*/  LDL.LU R218, [R1+0x28c] ;  /* 0x00028c0001da7983 */ /* 0x002f280000300800 */
[----:B---3--:R-:W3:Y:S04]  /*4b90*/  LDL.LU R219, [R1+0x288] ;  /* 0x0002880001db7983 */ /* 0x008ee80000300800 */
[----:B------:R0:W-:Y:S04]  /*4ba0*/  STG.E desc[UR4][R162.64], R220 ;  /* 0x000000dca2007986 */ /* 0x0001e8000c101904 */
[----:B------:R1:W-:Y:S04]  /*4bb0*/  STG.E desc[UR4][R164.64], R221 ;  /* 0x000000dda4007986 */ /* 0x0003e8000c101904 */
[----:B0-----:R-:W3:Y:S04]  /*4bc0*/  LDL.LU R220, [R1+0x284] ;  /* 0x0002840001dc7983 */ /* 0x001ee80000300800 */
[----:B-1----:R-:W3:Y:S04]  /*4bd0*/  LDL.LU R221, [R1+0x280] ;  /* 0x0002800001dd7983 */ /* 0x002ee80000300800 */
        /* <DEDUP_REMOVED lines=31> */
[----:B--2---:R1:W-:Y:S04]  /*4dd0*/  STG.E desc[UR4][R198.64], R238 ;  /* 0x000000eec6007986 */ /* 0x0043e8000c101904 */
[----:B0-----:R-:W2:Y:S04]  /*4de0*/  LDL.LU R237, [R1+0x240] ;  /* 0x0002400001ed7983 */ /* 0x001ea80000300800 */
[----:B-1----:R-:W2:Y:S04]  /*4df0*/  LDL.LU R238, [R1+0x23c] ;  /* 0x00023c0001ee7983 */ /* 0x002ea80000300800 */
[----:B----4-:R0:W-:Y:S04]  /*4e00*/  STG.E desc[UR4][R200.64], R239 ;  /* 0x000000efc8007986 */ /* 0x0101e8000c101904 */
[----:B0-----:R-:W4:Y:S04]  /*4e10*/  LDL.LU R239, [R1+0x238] ;  /* 0x0002380001ef7983 */ /* 0x001f280000300800 */
[----:B------:R0:W-:Y:S04]  /*4e20*/  STG.E desc[UR4][R202.64], R240 ;  /* 0x000000f0ca007986 */ /* 0x0001e8000c101904 */
[----:B0-----:R-:W4:Y:S04]  /*4e30*/  LDL.LU R240, [R1+0x234] ;  /* 0x0002340001f07983 */ /* 0x001f280000300800 */
[----:B------:R0:W-:Y:S04]  /*4e40*/  STG.E desc[UR4][R204.64], R241 ;  /* 0x000000f1cc007986 */ /* 0x0001e8000c101904 */
[----:B------:R1:W-:Y:S04]  /*4e50*/  STG.E desc[UR4][R206.64], R242 ;  /* 0x000000f2ce007986 */ /* 0x0003e8000c101904 */
[----:B0-----:R-:W4:Y:S04]  /*4e60*/  LDL.LU R241, [R1+0x230] ;  /* 0x0002300001f17983 */ /* 0x001f280000300800 */
[----:B-1----:R-:W4:Y:S04]  /*4e70*/  LDL.LU R242, [R1+0x22c] ;  /* 0x00022c0001f27983 */ /* 0x002f280000300800 */
        /* <DEDUP_REMOVED lines=9> */
[----:B---3--:R1:W-:Y:S04]  /*4f10*/  STG.E desc[UR4][R218.64], R248 ;  /* 0x000000f8da007986 */ /* 0x0083e8000c101904 */
[----:B0-----:R-:W3:Y:S04]  /*4f20*/  LDL.LU R247, [R1+0x218] ;  /* 0x0002180001f77983 */ /* 0x001ee80000300800 */
[----:B-1----:R-:W3:Y:S04]  /*4f30*/  LDL.LU R248, [R1+0x214] ;  /* 0x0002140001f87983 */ /* 0x002ee80000300800 */
[----:B------:R0:W-:Y:S04]  /*4f40*/  STG.E desc[UR4][R220.64], R249 ;  /* 0x000000f9dc007986 */ /* 0x0001e8000c101904 */
[----:B0-----:R-:W3:Y:S04]  /*4f50*/  LDL.LU R249, [R1+0x210] ;  /* 0x0002100001f97983 */ /* 0x001ee80000300800 */
[----:B------:R-:W-:Y:S04]  /*4f60*/  STG.E desc[UR4][R222.64], R252 ;  /* 0x000000fcde007986 */ /* 0x000fe8000c101904 */
[----:B------:R-:W-:Y:S04]  /*4f70*/  STG.E desc[UR4][R224.64], R251 ;  /* 0x000000fbe0007986 */ /* 0x000fe8000c101904 */
[----:B------:R-:W-:Y:S04]  /*4f80*/  STG.E desc[UR4][R226.64], R250 ;  /* 0x000000fae2007986 */ /* 0x000fe8000c101904 */
[----:B------:R-:W-:Y:S04]  /*4f90*/  STG.E desc[UR4][R228.64], R11 ;  /* 0x0000000be4007986 */ /* 0x000fe8000c101904 */
[----:B------:R-:W-:Y:S04]  /*4fa0*/  STG.E desc[UR4][R230.64], R10 ;  /* 0x0000000ae6007986 */ /* 0x000fe8000c101904 */
[----:B------:R-:W-:Y:S04]  /*4fb0*/  STG.E desc[UR4][R232.64], R9 ;  /* 0x00000009e8007986 */ /* 0x000fe8000c101904 */
[----:B------:R-:W-:Y:S04]  /*4fc0*/  STG.E desc[UR4][R234.64], R8 ;  /* 0x00000008ea007986 */ /* 0x000fe8000c101904 */
[----:B--2---:R-:W-:Y:S04]  /*4fd0*/  STG.E desc[UR4][R236.64], R7 ;  /* 0x00000007ec007986 */ /* 0x004fe8000c101904 */
[----:B----4-:R-:W-:Y:S04]  /*4fe0*/  STG.E desc[UR4][R238.64], R6 ;  /* 0x00000006ee007986 */ /* 0x010fe8000c101904 */
[----:B------:R-:W-:Y:S04]  /*4ff0*/  STG.E desc[UR4][R240.64], R5 ;  /* 0x00000005f0007986 */ /* 0x000fe8000c101904 */
[----:B------:R-:W-:Y:S04]  /*5000*/  STG.E desc[UR4][R242.64], R4 ;  /* 0x00000004f2007986 */ /* 0x000fe8000c101904 */
[----:B------:R-:W-:Y:S04]  /*5010*/  STG.E desc[UR4][R244.64], R3 ;  /* 0x00000003f4007986 */ /* 0x000fe8000c101904 */
[----:B---3--:R-:W-:Y:S04]  /*5020*/  STG.E desc[UR4][R246.64], R2 ;  /* 0x00000002f6007986 */ /* 0x008fe8000c101904 */
[----:B------:R-:W-:Y:S01]  /*5030*/  STG.E desc[UR4][R248.64], R0 ;  /* 0x00000000f8007986 */ /* 0x000fe2000c101904 */
[----:B------:R-:W-:Y:S05]  /*5040*/  EXIT ;  /* 0x000000000000794d */ /* 0x000fea0003800000 */
        .weak           $__internal_0_$__cuda_sm20_rcp_rn_f32_slowpath
        .type           $__internal_0_$__cuda_sm20_rcp_rn_f32_slowpath,@function
        .size           $__internal_0_$__cuda_sm20_rcp_rn_f32_slowpath,(.L_x_8 - $__internal_0_$__cuda_sm20_rcp_rn_f32_slowpath)
$__internal_0_$__cuda_sm20_rcp_rn_f32_slowpath:
[----:B------:R-:W-:Y:S01]  /*5050*/  SHF.L.U32 R250, R0, 0x1, RZ ;  /* 0x0000000100fa7819 */ /* 0x000fe200000006ff */
[----:B------:R-:W-:Y:S03]  /*5060*/  BSSY.RECONVERGENT B1, `(.L_x_3) ;  /* 0x0000037000017945 */ /* 0x000fe60003800200 */
[----:B------:R-:W-:-:S04]  /*5070*/  SHF.R.U32.HI R252, RZ, 0x18, R250 ;  /* 0x00000018fffc7819 */ /* 0x000fc800000116fa */
[----:B------:R-:W-:-:S13]  /*5080*/  ISETP.NE.U32.AND P0, PT, R252, RZ, PT ;  /* 0x000000fffc00720c */ /* 0x000fda0003f05070 */
[----:B------:R-:W-:Y:S05]  /*5090*/  @P0 BRA `(.L_x_4) ;  /* 0x0000000000280947 */ /* 0x000fea0003800000 */
[----:B------:R-:W-:-:S04]  /*50a0*/  SHF.L.U32 R250, R0, 0x1, RZ ;  /* 0x0000000100fa7819 */ /* 0x000fc800000006ff */
[----:B------:R-:W-:-:S13]  /*50b0*/  ISETP.NE.AND P0, PT, R250, RZ, PT ;  /* 0x000000fffa00720c */ /* 0x000fda0003f05270 */
[----:B------:R-:W-:Y:S02]  /*50c0*/  @P0 FFMA R251, R0, 1.84467440737095516160e+19, RZ ;  /* 0x5f80000000fb0823 */ /* 0x000fe400000000ff */
[----:B------:R-:W-:Y:S08]  /*50d0*/  @!P0 MUFU.RCP R0, R0 ;  /* 0x0000000000008308 */ /* 0x000ff00000001000 */
[----:B------:R-:W0:Y:S02]  /*50e0*/  @P0 MUFU.RCP R250, R251 ;  /* 0x000000fb00fa0308 */ /* 0x000e240000001000 */
[----:B0-----:R-:W-:-:S04]  /*50f0*/  @P0 FFMA R251, R251, R250, -1 ;  /* 0xbf800000fbfb0423 */ /* 0x001fc800000000fa */
[----:B------:R-:W-:-:S04]  /*5100*/  @P0 FADD.FTZ R251, -R251, -RZ ;  /* 0x800000fffbfb0221 */ /* 0x000fc80000010100 */
[----:B------:R-:W-:-:S04]  /*5110*/  @P0 FFMA R250, R250, R251, R250 ;  /* 0x000000fbfafa0223 */ /* 0x000fc800000000fa */
[----:B------:R-:W-:Y:S01]  /*5120*/  @P0 FFMA R0, R250, 1.84467440737095516160e+19, RZ ;  /* 0x5f800000fa000823 */ /* 0x000fe200000000ff */
[----:B------:R-:W-:Y:S06]  /*5130*/  BRA `(.L_x_5) ;  /* 0x0000000000a47947 */ /* 0x000fec0003800000 */
.L_x_4:
[----:B------:R-:W-:-:S04]  /*5140*/  IADD3 R251, PT, PT, R252, -0xfd, RZ ;  /* 0xffffff03fcfb7810 */ /* 0x000fc80007ffe0ff */
[----:B------:R-:W-:-:S13]  /*5150*/  ISETP.GT.U32.AND P0, PT, R251, 0x1, PT ;  /* 0x00000001fb00780c */ /* 0x000fda0003f04070 */
[----:B------:R-:W-:Y:S05]  /*5160*/  @P0 BRA `(.L_x_6) ;  /* 0x0000000000940947 */ /* 0x000fea0003800000 */
[----:B------:R0:W-:Y:S04]  /*5170*/  STL [R1+0x218], R4 ;  /* 0x0002180401007387 */ /* 0x0001e80000100800 */
[----:B------:R1:W-:Y:S04]  /*5180*/  STL [R1+0x214], R3 ;  /* 0x0002140301007387 */ /* 0x0003e80000100800 */
[----:B------:R2:W-:Y:S01]  /*5190*/  STL [R1+0x210], R2 ;  /* 0x0002100201007387 */ /* 0x0005e20000100800 */
[----:B0-----:R-:W-:Y:S02]  /*51a0*/  MOV R4, R252 ;  /* 0x000000fc00047202 */ /* 0x001fe40000000f00 */
[----:B------:R-:W-:-:S02]  /*51b0*/  LOP3.LUT R252, R0, 0x7fffff, RZ, 0xc0, !PT ;  /* 0x007fffff00fc7812 */ /* 0x000fc400078ec0ff */
[----:B------:R-:W-:Y:S02]  /*51c0*/  IADD3 R4, PT, PT, R4, -0xfc, RZ ;  /* 0xffffff0404047810 */ /* 0x000fe40007ffe0ff */
[----:B------:R-:W-:-:S04]  /*51d0*/  LOP3.LUT R252, R252, 0x3f800000, RZ, 0xfc, !PT ;  /* 0x3f800000fcfc7812 */ /* 0x000fc800078efcff */
[----:B------:R-:W0:Y:S02]  /*51e0*/  MUFU.RCP R250, R252 ;  /* 0x000000fc00fa7308 */ /* 0x000e240000001000 */
[----:B0-----:R-:W-:-:S04]  /*51f0*/  FFMA R252, R252, R250, -1 ;  /* 0xbf800000fcfc7423 */ /* 0x001fc800000000fa */
[----:B-1----:R-:W-:-:S04]  /*5200*/  FADD.FTZ R3, -R252, -RZ ;  /* 0x800000fffc037221 */ /* 0x002fc80000010100 */
[CCC-:B------:R-:W-:Y:S01]  /*5210*/  FFMA.RM R252, R250.reuse, R3.reuse, R250.reuse ;  /* 0x00000003fafc7223 */ /* 0x1c0fe200000040fa */
[----:B------:R-:W-:-:S05]  /*5220*/  FFMA.RP R250, R250, R3, R250 ;  /* 0x00000003fafa7223 */ /* 0x000fca00000080fa */
[C---:B------:R-:W-:Y:S01]  /*5230*/  FSETP.NEU.FTZ.AND P0, PT, R252.reuse, R250, PT ;  /* 0x000000fafc00720b */ /* 0x040fe20003f1d000 */
[----:B------:R-:W-:Y:S01]  /*5240*/  HFMA2 R250, -RZ, RZ, 0, 1.78813934326171875e-07 ;  /* 0x00000003fffa7431 */ /* 0x000fe200000001ff */
[----:B------:R-:W-:-:S04]  /*5250*/  LOP3.LUT R252, R252, 0x7fffff, RZ, 0xc0, !PT ;  /* 0x007ffffffcfc7812 */ /* 0x000fc800078ec0ff */
[----:B------:R-:W-:Y:S02]  /*5260*/  LOP3.LUT R252, R252, 0x800000, RZ, 0xfc, !PT ;  /* 0x00800000fcfc7812 */ /* 0x000fe400078efcff */
[----:B------:R-:W-:-:S04]  /*5270*/  SHF.L.U32 R250, R250, R251, RZ ;  /* 0x000000fbfafa7219 */ /* 0x000fc800000006ff */
[----:B--2---:R-:W-:Y:S02]  /*5280*/  LOP3.LUT R2, R250, R252, RZ, 0xc0, !PT ;  /* 0x000000fcfa027212 */ /* 0x004fe400078ec0ff */
[----:B------:R-:W-:Y:S02]  /*5290*/  SEL R250, RZ, 0xffffffff, !P0 ;  /* 0xfffffffffffa7807 */ /* 0x000fe40004000000 */
[-C--:B------:R-:W-:Y:S02]  /*52a0*/  SHF.R.U32.HI R2, RZ, R251.reuse, R2 ;  /* 0x000000fbff027219 */ /* 0x080fe40000011602 */
[----:B------:R-:W-:Y:S02]  /*52b0*/  IADD3 R3, PT, PT, -R250, RZ, RZ ;  /* 0x000000fffa037210 */ /* 0x000fe40007ffe1ff */
[--C-:B------:R-:W-:Y:S02]  /*52c0*/  SHF.R.U32.HI R250, RZ, R4, R252.reuse ;  /* 0x00000004fffa7219 */ /* 0x100fe400000116fc */
[----:B------:R1:W5:Y:S01]  /*52d0*/  LDL.LU R4, [R1+0x218] ;  /* 0x0002180001047983 */ /* 0x0003620000300800 */
[----:B------:R-:W-:-:S02]  /*52e0*/  LOP3.LUT P1, RZ, R3, R251, R252, 0xf8, !PT ;  /* 0x000000fb03ff7212 */ /* 0x000fc4000782f8fc */
[C---:B------:R-:W-:Y:S01]  /*52f0*/  LOP3.LUT P0, RZ, R2.reuse, 0x1, RZ, 0xc0, !PT ;  /* 0x0000000102ff7812 */ /* 0x040fe2000780c0ff */
[----:B------:R1:W5:Y:S01]  /*5300*/  LDL.LU R3, [R1+0x214] ;  /* 0x0002140001037983 */ /* 0x0003620000300800 */
[----:B------:R-:W-:-:S03]  /*5310*/  LOP3.LUT P2, RZ, R2, 0x2, RZ, 0xc0, !PT ;  /* 0x0000000202ff7812 */ /* 0x000fc6000784c0ff */
[----:B------:R1:W5:Y:S01]  /*5320*/  LDL.LU R2, [R1+0x210] ;  /* 0x0002100001027983 */ /* 0x0003620000300800 */
[----:B------:R-:W-:Y:S02]  /*5330*/  PLOP3.LUT P0, PT, P0, P1, P2, 0xe0, 0x0 ;  /* 0x000000000000781c */ /* 0x000fe40000703c20 */
[----:B------:R-:W-:Y:S02]  /*5340*/  LOP3.LUT P1, RZ, R0, 0x7fffff, RZ, 0xc0, !PT ;  /* 0x007fffff00ff7812 */ /* 0x000fe4000782c0ff */
[----:B------:R-:W-:-:S04]  /*5350*/  SEL R251, RZ, 0x1, !P0 ;  /* 0x00000001fffb7807 */ /* 0x000fc80004000000 */
[----:B------:R-:W-:-:S04]  /*5360*/  IADD3 R251, PT, PT, -R251, RZ, RZ ;  /* 0x000000fffbfb7210 */ /* 0x000fc80007ffe1ff */
[----:B------:R-:W-:-:S13]  /*5370*/  ISETP.GE.AND P0, PT, R251, RZ, PT ;  /* 0x000000fffb00720c */ /* 0x000fda0003f06270 */
[----:B------:R-:W-:-:S04]  /*5380*/  @!P0 IADD3 R250, PT, PT, R250, 0x1, RZ ;  /* 0x00000001fafa8810 */ /* 0x000fc80007ffe0ff */
[----:B------:R-:W-:-:S04]  /*5390*/  @!P1 SHF.L.U32 R250, R250, 0x1, RZ ;  /* 0x00000001fafa9819 */ /* 0x000fc800000006ff */
[----:B------:R-:W-:Y:S01]  /*53a0*/  LOP3.LUT R0, R250, 0x80000000, R0, 0xf8, !PT ;  /* 0x80000000fa007812 */ /* 0x000fe200078ef800 */
[----:B-1----:R-:W-:Y:S06]  /*53b0*/  BRA `(.L_x_5) ;  /* 0x0000000000047947 */ /* 0x002fec0003800000 */
.L_x_6:
[----:B------:R-:W0:Y:S02]  /*53c0*/  MUFU.RCP R0, R0 ;  /* 0x0000000000007308 */ /* 0x000e240000001000 */
.L_x_5:
[----:B------:R-:W-:Y:S05]  /*53d0*/  BSYNC.RECONVERGENT B1 ;  /* 0x0000000000017941 */ /* 0x000fea0003800200 */
.L_x_3:
[----:B------:R-:W-:Y:S02]  /*53e0*/  MOV R250, 0x2a40 ;  /* 0x00002a4000fa7802 */ /* 0x000fe40000000f00 */
[----:B------:R-:W-:-:S04]  /*53f0*/  MOV R251, 0x0 ;  /* 0x0000000000fb7802 */ /* 0x000fc80000000f00 */
[----:B0----5:R-:W-:Y:S05]  /*5400*/  RET.REL.NODEC R250 `(_Z12Normalize128Pfi) ;  /* 0xffffffa8fafc7950 */ /* 0x021fea0003c3ffff */
.L_x_7:
[----:B------:R-:W-:-:S00]  /*5410*/  BRA `(.L_x_7) ;  /* 0xfffffffc00fc7947 */ /* 0x000fc0000383ffff */
[----:B------:R-:W-:-:S00]  /*5420*/  NOP ;  /* 0x0000000000007918 */ /* 0x000fc00000000000 */
        /* <DEDUP_REMOVED lines=13> */
.L_x_8:


//--------------------- .nv.shared.reserved.0     --------------------------
	.section	.nv.shared.reserved.0,"aw",@nobits
	.weak		__nv_reservedSMEM_offset_0_alias
	.size		__nv_reservedSMEM_offset_0_alias, 0, 64
	.other		__nv_reservedSMEM_offset_0_alias,@"STO_CUDA_RESERVED_SHARED STV_DEFAULT"
__nv_reservedSMEM_offset_0_alias:
	.zero		0
	.zero		64


//--------------------- .nv.constant0._Z12Normalize128Pfi --------------------------
	.section	.nv.constant0._Z12Normalize128Pfi,"a",@progbits
	.sectionflags	@""
	.align	4
.nv.constant0._Z12Normalize128Pfi:
	.zero		908


//--------------------- SYMBOLS --------------------------

	.type		.nv.reservedSmem.offset0,@object
	.size		.nv.reservedSmem.offset0,0x4
